//
// Generated by NVIDIA NVVM Compiler
//
// Compiler Build ID: CL-36424714
// Cuda compilation tools, release 13.0, V13.0.88
// Based on NVVM 20.0.0
//

.version 9.0
.target sm_100
.address_size 64

	// .globl	union_find_init
.global .align 1 .b8 $str[6] = {49, 46, 48, 46, 48};
.global .align 8 .u64 tda_kernel_version = generic($str);
.global .align 1 .b8 $str$1[21] = {80, 82, 73, 83, 77, 32, 71, 80, 85, 32, 83, 112, 101, 99, 105, 97, 108, 105, 115, 116};
.global .align 8 .u64 tda_kernel_author = generic($str$1);
.global .align 1 .b8 $str$2[6] = {115, 109, 95, 56, 54};
.global .align 8 .u64 tda_kernel_arch = generic($str$2);

.visible .entry union_find_init(
	.param .u64 .ptr .align 1 union_find_init_param_0,
	.param .u32 union_find_init_param_1
)
{
	.reg .pred 	%p<2>;
	.reg .b32 	%r<6>;
	.reg .b64 	%rd<5>;

	ld.param.u64 	%rd1, [union_find_init_param_0];
	ld.param.u32 	%r2, [union_find_init_param_1];
	mov.u32 	%r3, %ctaid.x;
	mov.u32 	%r4, %ntid.x;
	mov.u32 	%r5, %tid.x;
	mad.lo.s32 	%r1, %r3, %r4, %r5;
	setp.ge.s32 	%p1, %r1, %r2;
	@%p1 bra 	$L__BB0_2;
	cvta.to.global.u64 	%rd2, %rd1;
	mul.wide.s32 	%rd3, %r1, 4;
	add.s64 	%rd4, %rd2, %rd3;
	st.global.u32 	[%rd4], %r1;
$L__BB0_2:
	ret;

}
	// .globl	union_find_compress
.visible .entry union_find_compress(
	.param .u64 .ptr .align 1 union_find_compress_param_0,
	.param .u32 union_find_compress_param_1
)
{
	.reg .pred 	%p<4>;
	.reg .b32 	%r<8>;
	.reg .b64 	%rd<7>;

	ld.param.u64 	%rd3, [union_find_compress_param_0];
	ld.param.u32 	%r4, [union_find_compress_param_1];
	cvta.to.global.u64 	%rd1, %rd3;
	mov.u32 	%r5, %ctaid.x;
	mov.u32 	%r6, %ntid.x;
	mov.u32 	%r7, %tid.x;
	mad.lo.s32 	%r1, %r5, %r6, %r7;
	setp.ge.s32 	%p1, %r1, %r4;
	@%p1 bra 	$L__BB1_4;
	mul.wide.s32 	%rd4, %r1, 4;
	add.s64 	%rd2, %rd1, %rd4;
	ld.global.u32 	%r2, [%rd2];
	setp.eq.s32 	%p2, %r2, %r1;
	@%p2 bra 	$L__BB1_4;
	mul.wide.s32 	%rd5, %r2, 4;
	add.s64 	%rd6, %rd1, %rd5;
	ld.global.u32 	%r3, [%rd6];
	setp.eq.s32 	%p3, %r3, %r2;
	@%p3 bra 	$L__BB1_4;
	st.global.u32 	[%rd2], %r3;
$L__BB1_4:
	ret;

}
	// .globl	union_find_link
.visible .entry union_find_link(
	.param .u64 .ptr .align 1 union_find_link_param_0,
	.param .u64 .ptr .align 1 union_find_link_param_1,
	.param .u64 .ptr .align 1 union_find_link_param_2,
	.param .u32 union_find_link_param_3
)
{
	.reg .pred 	%p<8>;
	.reg .b32 	%r<22>;
	.reg .b64 	%rd<30>;

	ld.param.u64 	%rd11, [union_find_link_param_0];
	ld.param.u64 	%rd9, [union_find_link_param_1];
	ld.param.u64 	%rd10, [union_find_link_param_2];
	ld.param.u32 	%r12, [union_find_link_param_3];
	cvta.to.global.u64 	%rd1, %rd11;
	mov.u32 	%r13, %ctaid.x;
	mov.u32 	%r14, %ntid.x;
	mov.u32 	%r15, %tid.x;
	mad.lo.s32 	%r1, %r13, %r14, %r15;
	setp.ge.s32 	%p1, %r1, %r12;
	@%p1 bra 	$L__BB2_8;
	cvta.to.global.u64 	%rd12, %rd9;
	cvta.to.global.u64 	%rd13, %rd10;
	mul.wide.s32 	%rd14, %r1, 4;
	add.s64 	%rd15, %rd12, %rd14;
	ld.global.u32 	%r5, [%rd15];
	add.s64 	%rd16, %rd13, %rd14;
	ld.global.u32 	%r21, [%rd16];
	cvt.s64.s32 	%rd29, %r21;
	cvt.s64.s32 	%rd4, %r5;
	mul.wide.s32 	%rd17, %r5, 4;
	add.s64 	%rd18, %rd1, %rd17;
	ld.global.u32 	%r19, [%rd18];
	setp.eq.s32 	%p2, %r19, %r5;
	@%p2 bra 	$L__BB2_2;
	bra.uni 	$L__BB2_9;
$L__BB2_2:
	shl.b64 	%rd21, %rd29, 2;
	add.s64 	%rd22, %rd1, %rd21;
	ld.global.u32 	%r20, [%rd22];
	setp.eq.s32 	%p4, %r20, %r21;
	@%p4 bra 	$L__BB2_4;
$L__BB2_3:
	mov.u32 	%r21, %r20;
	cvt.s64.s32 	%rd29, %r21;
	mul.wide.s32 	%rd23, %r21, 4;
	add.s64 	%rd24, %rd1, %rd23;
	ld.global.u32 	%r20, [%rd24];
	setp.ne.s32 	%p5, %r20, %r21;
	@%p5 bra 	$L__BB2_3;
$L__BB2_4:
	shl.b64 	%rd25, %rd29, 2;
	add.s64 	%rd8, %rd1, %rd25;
	setp.eq.s32 	%p6, %r5, %r21;
	@%p6 bra 	$L__BB2_8;
	setp.ge.s32 	%p7, %r5, %r21;
	@%p7 bra 	$L__BB2_7;
	atom.relaxed.global.cas.b32 	%r17, [%rd8], %r21, %r5;
	bra.uni 	$L__BB2_8;
$L__BB2_7:
	shl.b64 	%rd26, %rd4, 2;
	add.s64 	%rd27, %rd1, %rd26;
	atom.relaxed.global.cas.b32 	%r16, [%rd27], %r5, %r21;
$L__BB2_8:
	ret;
$L__BB2_9:
	cvt.s64.s32 	%rd4, %r19;
	mul.wide.s32 	%rd19, %r19, 4;
	add.s64 	%rd20, %rd1, %rd19;
	ld.global.u32 	%r8, [%rd20];
	setp.eq.s32 	%p3, %r8, %r19;
	mov.u32 	%r5, %r19;
	mov.u32 	%r19, %r8;
	@%p3 bra 	$L__BB2_2;
	bra.uni 	$L__BB2_9;

}
	// .globl	count_components
.visible .entry count_components(
	.param .u64 .ptr .align 1 count_components_param_0,
	.param .u64 .ptr .align 1 count_components_param_1,
	.param .u32 count_components_param_2
)
{
	.reg .pred 	%p<3>;
	.reg .b32 	%r<8>;
	.reg .b64 	%rd<7>;

	ld.param.u64 	%rd1, [count_components_param_0];
	ld.param.u64 	%rd2, [count_components_param_1];
	ld.param.u32 	%r2, [count_components_param_2];
	mov.u32 	%r3, %ctaid.x;
	mov.u32 	%r4, %ntid.x;
	mov.u32 	%r5, %tid.x;
	mad.lo.s32 	%r1, %r3, %r4, %r5;
	setp.ge.s32 	%p1, %r1, %r2;
	@%p1 bra 	$L__BB3_3;
	cvta.to.global.u64 	%rd3, %rd1;
	mul.wide.s32 	%rd4, %r1, 4;
	add.s64 	%rd5, %rd3, %rd4;
	ld.global.u32 	%r6, [%rd5];
	setp.ne.s32 	%p2, %r6, %r1;
	@%p2 bra 	$L__BB3_3;
	cvta.to.global.u64 	%rd6, %rd2;
	atom.global.add.u32 	%r7, [%rd6], 1;
$L__BB3_3:
	ret;

}
	// .globl	compute_degrees
.visible .entry compute_degrees(
	.param .u64 .ptr .align 1 compute_degrees_param_0,
	.param .u64 .ptr .align 1 compute_degrees_param_1,
	.param .u64 .ptr .align 1 compute_degrees_param_2,
	.param .u32 compute_degrees_param_3
)
{
	.reg .pred 	%p<2>;
	.reg .b32 	%r<10>;
	.reg .b64 	%rd<14>;

	ld.param.u64 	%rd1, [compute_degrees_param_0];
	ld.param.u64 	%rd2, [compute_degrees_param_1];
	ld.param.u64 	%rd3, [compute_degrees_param_2];
	ld.param.u32 	%r2, [compute_degrees_param_3];
	mov.u32 	%r3, %ctaid.x;
	mov.u32 	%r4, %ntid.x;
	mov.u32 	%r5, %tid.x;
	mad.lo.s32 	%r1, %r3, %r4, %r5;
	setp.ge.s32 	%p1, %r1, %r2;
	@%p1 bra 	$L__BB4_2;
	cvta.to.global.u64 	%rd4, %rd1;
	cvta.to.global.u64 	%rd5, %rd2;
	cvta.to.global.u64 	%rd6, %rd3;
	mul.wide.s32 	%rd7, %r1, 4;
	add.s64 	%rd8, %rd4, %rd7;
	ld.global.u32 	%r6, [%rd8];
	add.s64 	%rd9, %rd5, %rd7;
	ld.global.u32 	%r7, [%rd9];
	mul.wide.s32 	%rd10, %r6, 4;
	add.s64 	%rd11, %rd6, %rd10;
	atom.global.add.u32 	%r8, [%rd11], 1;
	mul.wide.s32 	%rd12, %r7, 4;
	add.s64 	%rd13, %rd6, %rd12;
	atom.global.add.u32 	%r9, [%rd13], 1;
$L__BB4_2:
	ret;

}
	// .globl	compute_persistence_scores
.visible .entry compute_persistence_scores(
	.param .u64 .ptr .align 1 compute_persistence_scores_param_0,
	.param .u64 .ptr .align 1 compute_persistence_scores_param_1,
	.param .u32 compute_persistence_scores_param_2,
	.param .u32 compute_persistence_scores_param_3,
	.param .u64 .ptr .align 1 compute_persistence_scores_param_4,
	.param .u32 compute_persistence_scores_param_5
)
{
	.reg .pred 	%p<3>;
	.reg .b32 	%r<9>;
	.reg .b32 	%f<14>;
	.reg .b64 	%rd<9>;

	ld.param.u64 	%rd1, [compute_persistence_scores_param_0];
	ld.param.u32 	%r3, [compute_persistence_scores_param_2];
	ld.param.u32 	%r4, [compute_persistence_scores_param_3];
	ld.param.u64 	%rd2, [compute_persistence_scores_param_4];
	ld.param.u32 	%r5, [compute_persistence_scores_param_5];
	mov.u32 	%r6, %ctaid.x;
	mov.u32 	%r7, %ntid.x;
	mov.u32 	%r8, %tid.x;
	mad.lo.s32 	%r1, %r6, %r7, %r8;
	setp.ge.s32 	%p1, %r1, %r5;
	@%p1 bra 	$L__BB5_4;
	cvta.to.global.u64 	%rd3, %rd1;
	mul.wide.s32 	%rd4, %r1, 4;
	add.s64 	%rd5, %rd3, %rd4;
	ld.global.u32 	%r2, [%rd5];
	setp.lt.s32 	%p2, %r3, 1;
	mov.f32 	%f13, 0f40000000;
	@%p2 bra 	$L__BB5_3;
	cvt.rn.f32.u32 	%f4, %r3;
	rcp.rn.f32 	%f5, %f4;
	add.f32 	%f13, %f5, 0f3F800000;
$L__BB5_3:
	cvt.rn.f32.s32 	%f6, %r4;
	cvt.rn.f32.s32 	%f7, %r5;
	div.rn.f32 	%f8, %f6, %f7;
	add.f32 	%f9, %f8, 0f3F800000;
	cvt.rn.f32.s32 	%f10, %r2;
	mul.f32 	%f11, %f13, %f10;
	mul.f32 	%f12, %f9, %f11;
	cvta.to.global.u64 	%rd6, %rd2;
	add.s64 	%rd8, %rd6, %rd4;
	st.global.f32 	[%rd8], %f12;
$L__BB5_4:
	ret;

}
	// .globl	compute_topological_importance
.visible .entry compute_topological_importance(
	.param .u64 .ptr .align 1 compute_topological_importance_param_0,
	.param .u64 .ptr .align 1 compute_topological_importance_param_1,
	.param .u64 .ptr .align 1 compute_topological_importance_param_2,
	.param .u32 compute_topological_importance_param_3,
	.param .u64 .ptr .align 1 compute_topological_importance_param_4,
	.param .u32 compute_topological_importance_param_5
)
{
	.reg .pred 	%p<3>;
	.reg .b32 	%r<8>;
	.reg .b32 	%f<9>;
	.reg .b64 	%rd<12>;

	ld.param.u64 	%rd2, [compute_topological_importance_param_0];
	ld.param.u64 	%rd3, [compute_topological_importance_param_1];
	ld.param.u32 	%r2, [compute_topological_importance_param_3];
	ld.param.u64 	%rd4, [compute_topological_importance_param_4];
	ld.param.u32 	%r3, [compute_topological_importance_param_5];
	mov.u32 	%r4, %ctaid.x;
	mov.u32 	%r5, %ntid.x;
	mov.u32 	%r6, %tid.x;
	mad.lo.s32 	%r1, %r4, %r5, %r6;
	setp.ge.s32 	%p1, %r1, %r3;
	@%p1 bra 	$L__BB6_4;
	cvta.to.global.u64 	%rd5, %rd2;
	cvta.to.global.u64 	%rd6, %rd3;
	mul.wide.s32 	%rd7, %r1, 4;
	add.s64 	%rd8, %rd5, %rd7;
	ld.global.f32 	%f1, [%rd8];
	add.s64 	%rd1, %rd6, %rd7;
	setp.lt.s32 	%p2, %r2, 2;
	mov.f32 	%f8, 0f00000000;
	@%p2 bra 	$L__BB6_3;
	ld.global.u32 	%r7, [%rd1];
	cvt.rn.f32.s32 	%f5, %r7;
	cvt.rn.f32.u32 	%f6, %r2;
	div.rn.f32 	%f8, %f5, %f6;
$L__BB6_3:
	add.f32 	%f7, %f1, %f8;
	cvta.to.global.u64 	%rd9, %rd4;
	add.s64 	%rd11, %rd9, %rd7;
	st.global.f32 	[%rd11], %f7;
$L__BB6_4:
	ret;

}


// ===== COMPILED SASS (sm_100) =====

	.target	sm_100

	.elftype	@"ET_EXEC"


//--------------------- .note.nv.tkinfo           --------------------------
	.section	.note.nv.tkinfo,"",@"SHT_NOTE"
	.sectionflags	@"SHF_NOTE_NV_TKINFO"
	.tkinfo
        /*0018*/ 	.word	0x00000002
        /*0030*/ 	.string	""
        /*0030*/ 	.string	"ptxas"
        /*0030*/ 	.string	"Cuda compilation tools, release 13.0, V13.0.88"
        /*0030*/ 	.string	"Build cuda_13.0.r13.0/compiler.36424714_0"
        /*0030*/ 	.string	"-arch sm_100 -m 64 "



//--------------------- .note.nv.cuinfo           --------------------------
	.section	.note.nv.cuinfo,"",@"SHT_NOTE"
	.sectionflags	@"SHF_NOTE_NV_CUINFO"
        /*0018*/ 	.short	0x0002
        /*001a*/ 	.short	0x0064
        /*001c*/ 	.short	0x0082
	.zero		2


//--------------------- .nv.info                  --------------------------
	.section	.nv.info,"",@"SHT_CUDA_INFO"
	.align	4


	//----- nvinfo : EIATTR_REGCOUNT
	.align		4
        /*0000*/ 	.byte	0x04, 0x2f
        /*0002*/ 	.short	(.L_7 - .L_6)
	.align		4
.L_6:
        /*0004*/ 	.word	index@(union_find_init)
        /*0008*/ 	.word	0x00000008


	//----- nvinfo : EIATTR_FRAME_SIZE
	.align		4
.L_7:
        /*000c*/ 	.byte	0x04, 0x11
        /*000e*/ 	.short	(.L_9 - .L_8)
	.align		4
.L_8:
        /*0010*/ 	.word	index@(union_find_init)
        /*0014*/ 	.word	0x00000000


	//----- nvinfo : EIATTR_REGCOUNT
	.align		4
.L_9:
        /*0018*/ 	.byte	0x04, 0x2f
        /*001a*/ 	.short	(.L_11 - .L_10)
	.align		4
.L_10:
        /*001c*/ 	.word	index@(union_find_compress)
        /*0020*/ 	.word	0x0000000a


	//----- nvinfo : EIATTR_FRAME_SIZE
	.align		4
.L_11:
        /*0024*/ 	.byte	0x04, 0x11
        /*0026*/ 	.short	(.L_13 - .L_12)
	.align		4
.L_12:
        /*0028*/ 	.word	index@(union_find_compress)
        /*002c*/ 	.word	0x00000000


	//----- nvinfo : EIATTR_REGCOUNT
	.align		4
.L_13:
        /*0030*/ 	.byte	0x04, 0x2f
        /*0032*/ 	.short	(.L_15 - .L_14)
	.align		4
.L_14:
        /*0034*/ 	.word	index@(union_find_link)
        /*0038*/ 	.word	0x00000012


	//----- nvinfo : EIATTR_FRAME_SIZE
	.align		4
.L_15:
        /*003c*/ 	.byte	0x04, 0x11
        /*003e*/ 	.short	(.L_17 - .L_16)
	.align		4
.L_16:
        /*0040*/ 	.word	index@(union_find_link)
        /*0044*/ 	.word	0x00000000


	//----- nvinfo : EIATTR_REGCOUNT
	.align		4
.L_17:
        /*0048*/ 	.byte	0x04, 0x2f
        /*004a*/ 	.short	(.L_19 - .L_18)
	.align		4
.L_18:
        /*004c*/ 	.word	index@(count_components)
        /*0050*/ 	.word	0x00000008


	//----- nvinfo : EIATTR_FRAME_SIZE
	.align		4
.L_19:
        /*0054*/ 	.byte	0x04, 0x11
        /*0056*/ 	.short	(.L_21 - .L_20)
	.align		4
.L_20:
        /*0058*/ 	.word	index@(count_components)
        /*005c*/ 	.word	0x00000000


	//----- nvinfo : EIATTR_REGCOUNT
	.align		4
.L_21:
        /*0060*/ 	.byte	0x04, 0x2f
        /*0062*/ 	.short	(.L_23 - .L_22)
	.align		4
.L_22:
        /*0064*/ 	.word	index@(compute_degrees)
        /*0068*/ 	.word	0x0000000e


	//----- nvinfo : EIATTR_FRAME_SIZE
	.align		4
.L_23:
        /*006c*/ 	.byte	0x04, 0x11
        /*006e*/ 	.short	(.L_25 - .L_24)
	.align		4
.L_24:
        /*0070*/ 	.word	index@(compute_degrees)
        /*0074*/ 	.word	0x00000000


	//----- nvinfo : EIATTR_REGCOUNT
	.align		4
.L_25:
        /*0078*/ 	.byte	0x04, 0x2f
        /*007a*/ 	.short	(.L_27 - .L_26)
	.align		4
.L_26:
        /*007c*/ 	.word	index@(compute_persistence_scores)
        /*0080*/ 	.word	0x00000012


	//----- nvinfo : EIATTR_FRAME_SIZE
	.align		4
.L_27:
        /*0084*/ 	.byte	0x04, 0x11
        /*0086*/ 	.short	(.L_29 - .L_28)
	.align		4
.L_28:
        /*0088*/ 	.word	index@($__internal_2_$__cuda_sm3x_div_rn_noftz_f32_slowpath)
        /*008c*/ 	.word	0x00000000


	//----- nvinfo : EIATTR_FRAME_SIZE
	.align		4
.L_29:
        /*0090*/ 	.byte	0x04, 0x11
        /*0092*/ 	.short	(.L_31 - .L_30)
	.align		4
.L_30:
        /*0094*/ 	.word	index@($__internal_1_$__cuda_sm20_rcp_rn_f32_slowpath)
        /*0098*/ 	.word	0x00000000


	//----- nvinfo : EIATTR_FRAME_SIZE
	.align		4
.L_31:
        /*009c*/ 	.byte	0x04, 0x11
        /*009e*/ 	.short	(.L_33 - .L_32)
	.align		4
.L_32:
        /*00a0*/ 	.word	index@(compute_persistence_scores)
        /*00a4*/ 	.word	0x00000000


	//----- nvinfo : EIATTR_REGCOUNT
	.align		4
.L_33:
        /*00a8*/ 	.byte	0x04, 0x2f
        /*00aa*/ 	.short	(.L_35 - .L_34)
	.align		4
.L_34:
        /*00ac*/ 	.word	index@(compute_topological_importance)
        /*00b0*/ 	.word	0x00000010


	//----- nvinfo : EIATTR_FRAME_SIZE
	.align		4
.L_35:
        /*00b4*/ 	.byte	0x04, 0x11
        /*00b6*/ 	.short	(.L_37 - .L_36)
	.align		4
.L_36:
        /*00b8*/ 	.word	index@($__internal_0_$__cuda_sm3x_div_rn_noftz_f32_slowpath)
        /*00bc*/ 	.word	0x00000000


	//----- nvinfo : EIATTR_FRAME_SIZE
	.align		4
.L_37:
        /*00c0*/ 	.byte	0x04, 0x11
        /*00c2*/ 	.short	(.L_39 - .L_38)
	.align		4
.L_38:
        /*00c4*/ 	.word	index@(compute_topological_importance)
        /*00c8*/ 	.word	0x00000000


	//----- nvinfo : EIATTR_MIN_STACK_SIZE
	.align		4
.L_39:
        /*00cc*/ 	.byte	0x04, 0x12
        /*00ce*/ 	.short	(.L_41 - .L_40)
	.align		4
.L_40:
        /*00d0*/ 	.word	index@(compute_topological_importance)
        /*00d4*/ 	.word	0x00000000


	//----- nvinfo : EIATTR_MIN_STACK_SIZE
	.align		4
.L_41:
        /*00d8*/ 	.byte	0x04, 0x12
        /*00da*/ 	.short	(.L_43 - .L_42)
	.align		4
.L_42:
        /*00dc*/ 	.word	index@(compute_persistence_scores)
        /*00e0*/ 	.word	0x00000000


	//----- nvinfo : EIATTR_MIN_STACK_SIZE
	.align		4
.L_43:
        /*00e4*/ 	.byte	0x04, 0x12
        /*00e6*/ 	.short	(.L_45 - .L_44)
	.align		4
.L_44:
        /*00e8*/ 	.word	index@(compute_degrees)
        /*00ec*/ 	.word	0x00000000


	//----- nvinfo : EIATTR_MIN_STACK_SIZE
	.align		4
.L_45:
        /*00f0*/ 	.byte	0x04, 0x12
        /*00f2*/ 	.short	(.L_47 - .L_46)
	.align		4
.L_46:
        /*00f4*/ 	.word	index@(count_components)
        /*00f8*/ 	.word	0x00000000


	//----- nvinfo : EIATTR_MIN_STACK_SIZE
	.align		4
.L_47:
        /*00fc*/ 	.byte	0x04, 0x12
        /*00fe*/ 	.short	(.L_49 - .L_48)
	.align		4
.L_48:
        /*0100*/ 	.word	index@(union_find_link)
        /*0104*/ 	.word	0x00000000


	//----- nvinfo : EIATTR_MIN_STACK_SIZE
	.align		4
.L_49:
        /*0108*/ 	.byte	0x04, 0x12
        /*010a*/ 	.short	(.L_51 - .L_50)
	.align		4
.L_50:
        /*010c*/ 	.word	index@(union_find_compress)
        /*0110*/ 	.word	0x00000000


	//----- nvinfo : EIATTR_MIN_STACK_SIZE
	.align		4
.L_51:
        /*0114*/ 	.byte	0x04, 0x12
        /*0116*/ 	.short	(.L_53 - .L_52)
	.align		4
.L_52:
        /*0118*/ 	.word	index@(union_find_init)
        /*011c*/ 	.word	0x00000000
.L_53:


//--------------------- .nv.compat                --------------------------
	.section	.nv.compat,"",@"SHT_CUDA_COMPAT_INFO"
	.align	4
        /*0000*/ 	.byte	0x02, 0x09, 0x00, 0x00, 0x02, 0x02, 0x01, 0x00, 0x02, 0x05, 0x05, 0x00, 0x03, 0x07, 0x01, 0x01
        /*0010*/ 	.byte	0x02, 0x03, 0x00, 0x00, 0x02, 0x06, 0x01, 0x00, 0x04, 0x0b, 0x08, 0x00, 0x01, 0x00, 0x00, 0x00
        /*0020*/ 	.byte	0x00, 0x00, 0x00, 0x00


//--------------------- .nv.info.compute_topological_importance --------------------------
	.section	.nv.info.compute_topological_importance,"",@"SHT_CUDA_INFO"
	.sectionflags	@""
	.align	4


	//----- nvinfo : EIATTR_CUDA_API_VERSION
	.align		4
        /*0000*/ 	.byte	0x04, 0x37
        /*0002*/ 	.short	(.L_55 - .L_54)
.L_54:
        /*0004*/ 	.word	0x00000082


	//----- nvinfo : EIATTR_KPARAM_INFO
	.align		4
.L_55:
        /*0008*/ 	.byte	0x04, 0x17
        /*000a*/ 	.short	(.L_57 - .L_56)
.L_56:
        /*000c*/ 	.word	0x00000000
        /*0010*/ 	.short	0x0005
        /*0012*/ 	.short	0x0028
        /*0014*/ 	.byte	0x00, 0xf0, 0x11, 0x00


	//----- nvinfo : EIATTR_KPARAM_INFO
	.align		4
.L_57:
        /*0018*/ 	.byte	0x04, 0x17
        /*001a*/ 	.short	(.L_59 - .L_58)
.L_58:
        /*001c*/ 	.word	0x00000000
        /*0020*/ 	.short	0x0004
        /*0022*/ 	.short	0x0020
        /*0024*/ 	.byte	0x00, 0xf5, 0x21, 0x00


	//----- nvinfo : EIATTR_KPARAM_INFO
	.align		4
.L_59:
        /*0028*/ 	.byte	0x04, 0x17
        /*002a*/ 	.short	(.L_61 - .L_60)
.L_60:
        /*002c*/ 	.word	0x00000000
        /*0030*/ 	.short	0x0003
        /*0032*/ 	.short	0x0018
        /*0034*/ 	.byte	0x00, 0xf0, 0x11, 0x00


	//----- nvinfo : EIATTR_KPARAM_INFO
	.align		4
.L_61:
        /*0038*/ 	.byte	0x04, 0x17
        /*003a*/ 	.short	(.L_63 - .L_62)
.L_62:
        /*003c*/ 	.word	0x00000000
        /*0040*/ 	.short	0x0002
        /*0042*/ 	.short	0x0010
        /*0044*/ 	.byte	0x00, 0xf5, 0x21, 0x00


	//----- nvinfo : EIATTR_KPARAM_INFO
	.align		4
.L_63:
        /*0048*/ 	.byte	0x04, 0x17
        /*004a*/ 	.short	(.L_65 - .L_64)
.L_64:
        /*004c*/ 	.word	0x00000000
        /*0050*/ 	.short	0x0001
        /*0052*/ 	.short	0x0008
        /*0054*/ 	.byte	0x00, 0xf5, 0x21, 0x00


	//----- nvinfo : EIATTR_KPARAM_INFO
	.align		4
.L_65:
        /*0058*/ 	.byte	0x04, 0x17
        /*005a*/ 	.short	(.L_67 - .L_66)
.L_66:
        /*005c*/ 	.word	0x00000000
        /*0060*/ 	.short	0x0000
        /*0062*/ 	.short	0x0000
        /*0064*/ 	.byte	0x00, 0xf5, 0x21, 0x00


	//----- nvinfo : EIATTR_SPARSE_MMA_MASK
	.align		4
.L_67:
        /*0068*/ 	.byte	0x03, 0x50
        /*006a*/ 	.short	0x0000


	//----- nvinfo : EIATTR_MAXREG_COUNT
	.align		4
        /*006c*/ 	.byte	0x03, 0x1b
        /*006e*/ 	.short	0x00ff


	//----- nvinfo : EIATTR_MERCURY_ISA_VERSION
	.align		4
        /*0070*/ 	.byte	0x03, 0x5f
        /*0072*/ 	.short	0x0101


	//----- nvinfo : EIATTR_VRC_CTA_INIT_COUNT
	.align		4
        /*0074*/ 	.byte	0x02, 0x4a
	.zero		1
	.zero		1


	//----- nvinfo : EIATTR_EXIT_INSTR_OFFSETS
	.align		4
        /*0078*/ 	.byte	0x04, 0x1c
        /*007a*/ 	.short	(.L_69 - .L_68)


	//   ....[0]....
.L_68:
        /*007c*/ 	.word	0x00000070


	//   ....[1]....
        /*0080*/ 	.word	0x00000270


	//----- nvinfo : EIATTR_CRS_STACK_SIZE
	.align		4
.L_69:
        /*0084*/ 	.byte	0x04, 0x1e
        /*0086*/ 	.short	(.L_71 - .L_70)
.L_70:
        /*0088*/ 	.word	0x00000000


	//----- nvinfo : EIATTR_CBANK_PARAM_SIZE
	.align		4
.L_71:
        /*008c*/ 	.byte	0x03, 0x19
        /*008e*/ 	.short	0x002c


	//----- nvinfo : EIATTR_PARAM_CBANK
	.align		4
        /*0090*/ 	.byte	0x04, 0x0a
        /*0092*/ 	.short	(.L_73 - .L_72)
	.align		4
.L_72:
        /*0094*/ 	.word	index@(.nv.constant0.compute_topological_importance)
        /*0098*/ 	.short	0x0380
        /*009a*/ 	.short	0x002c


	//----- nvinfo : EIATTR_SW_WAR
	.align		4
.L_73:
        /*009c*/ 	.byte	0x04, 0x36
        /*009e*/ 	.short	(.L_75 - .L_74)
.L_74:
        /*00a0*/ 	.word	0x00000008
.L_75:


//--------------------- .nv.info.compute_persistence_scores --------------------------
	.section	.nv.info.compute_persistence_scores,"",@"SHT_CUDA_INFO"
	.sectionflags	@""
	.align	4


	//----- nvinfo : EIATTR_CUDA_API_VERSION
	.align		4
        /*0000*/ 	.byte	0x04, 0x37
        /*0002*/ 	.short	(.L_77 - .L_76)
.L_76:
        /*0004*/ 	.word	0x00000082


	//----- nvinfo : EIATTR_KPARAM_INFO
	.align		4
.L_77:
        /*0008*/ 	.byte	0x04, 0x17
        /*000a*/ 	.short	(.L_79 - .L_78)
.L_78:
        /*000c*/ 	.word	0x00000000
        /*0010*/ 	.short	0x0005
        /*0012*/ 	.short	0x0020
        /*0014*/ 	.byte	0x00, 0xf0, 0x11, 0x00


	//----- nvinfo : EIATTR_KPARAM_INFO
	.align		4
.L_79:
        /*0018*/ 	.byte	0x04, 0x17
        /*001a*/ 	.short	(.L_81 - .L_80)
.L_80:
        /*001c*/ 	.word	0x00000000
        /*0020*/ 	.short	0x0004
        /*0022*/ 	.short	0x0018
        /*0024*/ 	.byte	0x00, 0xf5, 0x21, 0x00


	//----- nvinfo : EIATTR_KPARAM_INFO
	.align		4
.L_81:
        /*0028*/ 	.byte	0x04, 0x17
        /*002a*/ 	.short	(.L_83 - .L_82)
.L_82:
        /*002c*/ 	.word	0x00000000
        /*0030*/ 	.short	0x0003
        /*0032*/ 	.short	0x0014
        /*0034*/ 	.byte	0x00, 0xf0, 0x11, 0x00


	//----- nvinfo : EIATTR_KPARAM_INFO
	.align		4
.L_83:
        /*0038*/ 	.byte	0x04, 0x17
        /*003a*/ 	.short	(.L_85 - .L_84)
.L_84:
        /*003c*/ 	.word	0x00000000
        /*0040*/ 	.short	0x0002
        /*0042*/ 	.short	0x0010
        /*0044*/ 	.byte	0x00, 0xf0, 0x11, 0x00


	//----- nvinfo : EIATTR_KPARAM_INFO
	.align		4
.L_85:
        /*0048*/ 	.byte	0x04, 0x17
        /*004a*/ 	.short	(.L_87 - .L_86)
.L_86:
        /*004c*/ 	.word	0x00000000
        /*0050*/ 	.short	0x0001
        /*0052*/ 	.short	0x0008
        /*0054*/ 	.byte	0x00, 0xf5, 0x21, 0x00


	//----- nvinfo : EIATTR_KPARAM_INFO
	.align		4
.L_87:
        /*0058*/ 	.byte	0x04, 0x17
        /*005a*/ 	.short	(.L_89 - .L_88)
.L_88:
        /*005c*/ 	.word	0x00000000
        /*0060*/ 	.short	0x0000
        /*0062*/ 	.short	0x0000
        /*0064*/ 	.byte	0x00, 0xf5, 0x21, 0x00


	//----- nvinfo : EIATTR_SPARSE_MMA_MASK
	.align		4
.L_89:
        /*0068*/ 	.byte	0x03, 0x50
        /*006a*/ 	.short	0x0000


	//----- nvinfo : EIATTR_MAXREG_COUNT
	.align		4
        /*006c*/ 	.byte	0x03, 0x1b
        /*006e*/ 	.short	0x00ff


	//----- nvinfo : EIATTR_MERCURY_ISA_VERSION
	.align		4
        /*0070*/ 	.byte	0x03, 0x5f
        /*0072*/ 	.short	0x0101


	//----- nvinfo : EIATTR_VRC_CTA_INIT_COUNT
	.align		4
        /*0074*/ 	.byte	0x02, 0x4a
	.zero		1
	.zero		1


	//----- nvinfo : EIATTR_EXIT_INSTR_OFFSETS
	.align		4
        /*0078*/ 	.byte	0x04, 0x1c
        /*007a*/ 	.short	(.L_91 - .L_90)


	//   ....[0]....
.L_90:
        /*007c*/ 	.word	0x00000070


	//   ....[1]....
        /*0080*/ 	.word	0x00000340


	//----- nvinfo : EIATTR_CRS_STACK_SIZE
	.align		4
.L_91:
        /*0084*/ 	.byte	0x04, 0x1e
        /*0086*/ 	.short	(.L_93 - .L_92)
.L_92:
        /*0088*/ 	.word	0x00000000


	//----- nvinfo : EIATTR_CBANK_PARAM_SIZE
	.align		4
.L_93:
        /*008c*/ 	.byte	0x03, 0x19
        /*008e*/ 	.short	0x0024


	//----- nvinfo : EIATTR_PARAM_CBANK
	.align		4
        /*0090*/ 	.byte	0x04, 0x0a
        /*0092*/ 	.short	(.L_95 - .L_94)
	.align		4
.L_94:
        /*0094*/ 	.word	index@(.nv.constant0.compute_persistence_scores)
        /*0098*/ 	.short	0x0380
        /*009a*/ 	.short	0x0024


	//----- nvinfo : EIATTR_SW_WAR
	.align		4
.L_95:
        /*009c*/ 	.byte	0x04, 0x36
        /*009e*/ 	.short	(.L_97 - .L_96)
.L_96:
        /*00a0*/ 	.word	0x00000008
.L_97:


//--------------------- .nv.info.compute_degrees  --------------------------
	.section	.nv.info.compute_degrees,"",@"SHT_CUDA_INFO"
	.sectionflags	@""
	.align	4


	//----- nvinfo : EIATTR_CUDA_API_VERSION
	.align		4
        /*0000*/ 	.byte	0x04, 0x37
        /*0002*/ 	.short	(.L_99 - .L_98)
.L_98:
        /*0004*/ 	.word	0x00000082


	//----- nvinfo : EIATTR_KPARAM_INFO
	.align		4
.L_99:
        /*0008*/ 	.byte	0x04, 0x17
        /*000a*/ 	.short	(.L_101 - .L_100)
.L_100:
        /*000c*/ 	.word	0x00000000
        /*0010*/ 	.short	0x0003
        /*0012*/ 	.short	0x0018
        /*0014*/ 	.byte	0x00, 0xf0, 0x11, 0x00


	//----- nvinfo : EIATTR_KPARAM_INFO
	.align		4
.L_101:
        /*0018*/ 	.byte	0x04, 0x17
        /*001a*/ 	.short	(.L_103 - .L_102)
.L_102:
        /*001c*/ 	.word	0x00000000
        /*0020*/ 	.short	0x0002
        /*0022*/ 	.short	0x0010
        /*0024*/ 	.byte	0x00, 0xf5, 0x21, 0x00


	//----- nvinfo : EIATTR_KPARAM_INFO
	.align		4
.L_103:
        /*0028*/ 	.byte	0x04, 0x17
        /*002a*/ 	.short	(.L_105 - .L_104)
.L_104:
        /*002c*/ 	.word	0x00000000
        /*0030*/ 	.short	0x0001
        /*0032*/ 	.short	0x0008
        /*0034*/ 	.byte	0x00, 0xf5, 0x21, 0x00


	//----- nvinfo : EIATTR_KPARAM_INFO
	.align		4
.L_105:
        /*0038*/ 	.byte	0x04, 0x17
        /*003a*/ 	.short	(.L_107 - .L_106)
.L_106:
        /*003c*/ 	.word	0x00000000
        /*0040*/ 	.short	0x0000
        /*0042*/ 	.short	0x0000
        /*0044*/ 	.byte	0x00, 0xf5, 0x21, 0x00


	//----- nvinfo : EIATTR_SPARSE_MMA_MASK
	.align		4
.L_107:
        /*0048*/ 	.byte	0x03, 0x50
        /*004a*/ 	.short	0x0000


	//----- nvinfo : EIATTR_MAXREG_COUNT
	.align		4
        /*004c*/ 	.byte	0x03, 0x1b
        /*004e*/ 	.short	0x00ff


	//----- nvinfo : EIATTR_MERCURY_ISA_VERSION
	.align		4
        /*0050*/ 	.byte	0x03, 0x5f
        /*0052*/ 	.short	0x0101


	//----- nvinfo : EIATTR_VRC_CTA_INIT_COUNT
	.align		4
        /*0054*/ 	.byte	0x02, 0x4a
	.zero		1
	.zero		1


	//----- nvinfo : EIATTR_EXIT_INSTR_OFFSETS
	.align		4
        /*0058*/ 	.byte	0x04, 0x1c
        /*005a*/ 	.short	(.L_109 - .L_108)


	//   ....[0]....
.L_108:
        /*005c*/ 	.word	0x00000070


	//   ....[1]....
        /*0060*/ 	.word	0x00000150


	//----- nvinfo : EIATTR_CBANK_PARAM_SIZE
	.align		4
.L_109:
        /*0064*/ 	.byte	0x03, 0x19
        /*0066*/ 	.short	0x001c


	//----- nvinfo : EIATTR_PARAM_CBANK
	.align		4
        /*0068*/ 	.byte	0x04, 0x0a
        /*006a*/ 	.short	(.L_111 - .L_110)
	.align		4
.L_110:
        /*006c*/ 	.word	index@(.nv.constant0.compute_degrees)
        /*0070*/ 	.short	0x0380
        /*0072*/ 	.short	0x001c


	//----- nvinfo : EIATTR_SW_WAR
	.align		4
.L_111:
        /*0074*/ 	.byte	0x04, 0x36
        /*0076*/ 	.short	(.L_113 - .L_112)
.L_112:
        /*0078*/ 	.word	0x00000008
.L_113:


//--------------------- .nv.info.count_components --------------------------
	.section	.nv.info.count_components,"",@"SHT_CUDA_INFO"
	.sectionflags	@""
	.align	4


	//----- nvinfo : EIATTR_CUDA_API_VERSION
	.align		4
        /*0000*/ 	.byte	0x04, 0x37
        /*0002*/ 	.short	(.L_115 - .L_114)
.L_114:
        /*0004*/ 	.word	0x00000082


	//----- nvinfo : EIATTR_KPARAM_INFO
	.align		4
.L_115:
        /*0008*/ 	.byte	0x04, 0x17
        /*000a*/ 	.short	(.L_117 - .L_116)
.L_116:
        /*000c*/ 	.word	0x00000000
        /*0010*/ 	.short	0x0002
        /*0012*/ 	.short	0x0010
        /*0014*/ 	.byte	0x00, 0xf0, 0x11, 0x00


	//----- nvinfo : EIATTR_KPARAM_INFO
	.align		4
.L_117:
        /*0018*/ 	.byte	0x04, 0x17
        /*001a*/ 	.short	(.L_119 - .L_118)
.L_118:
        /*001c*/ 	.word	0x00000000
        /*0020*/ 	.short	0x0001
        /*0022*/ 	.short	0x0008
        /*0024*/ 	.byte	0x00, 0xf5, 0x21, 0x00


	//----- nvinfo : EIATTR_KPARAM_INFO
	.align		4
.L_119:
        /*0028*/ 	.byte	0x04, 0x17
        /*002a*/ 	.short	(.L_121 - .L_120)
.L_120:
        /*002c*/ 	.word	0x00000000
        /*0030*/ 	.short	0x0000
        /*0032*/ 	.short	0x0000
        /*0034*/ 	.byte	0x00, 0xf5, 0x21, 0x00


	//----- nvinfo : EIATTR_SPARSE_MMA_MASK
	.align		4
.L_121:
        /*0038*/ 	.byte	0x03, 0x50
        /*003a*/ 	.short	0x0000


	//----- nvinfo : EIATTR_MAXREG_COUNT
	.align		4
        /*003c*/ 	.byte	0x03, 0x1b
        /*003e*/ 	.short	0x00ff


	//----- nvinfo : EIATTR_MERCURY_ISA_VERSION
	.align		4
        /*0040*/ 	.byte	0x03, 0x5f
        /*0042*/ 	.short	0x0101


	//----- nvinfo : EIATTR_INT_WARP_WIDE_INSTR_OFFSETS
	.align		4
        /*0044*/ 	.byte	0x04, 0x31
        /*0046*/ 	.short	(.L_123 - .L_122)


	//   ....[0]....
.L_122:
        /*0048*/ 	.word	0x00000100


	//----- nvinfo : EIATTR_VRC_CTA_INIT_COUNT
	.align		4
.L_123:
        /*004c*/ 	.byte	0x02, 0x4a
	.zero		1
	.zero		1


	//----- nvinfo : EIATTR_EXIT_INSTR_OFFSETS
	.align		4
        /*0050*/ 	.byte	0x04, 0x1c
        /*0052*/ 	.short	(.L_125 - .L_124)


	//   ....[0]....
.L_124:
        /*0054*/ 	.word	0x00000070


	//   ....[1]....
        /*0058*/ 	.word	0x000000d0


	//   ....[2]....
        /*005c*/ 	.word	0x00000150


	//----- nvinfo : EIATTR_CBANK_PARAM_SIZE
	.align		4
.L_125:
        /*0060*/ 	.byte	0x03, 0x19
        /*0062*/ 	.short	0x0014


	//----- nvinfo : EIATTR_PARAM_CBANK
	.align		4
        /*0064*/ 	.byte	0x04, 0x0a
        /*0066*/ 	.short	(.L_127 - .L_126)
	.align		4
.L_126:
        /*0068*/ 	.word	index@(.nv.constant0.count_components)
        /*006c*/ 	.short	0x0380
        /*006e*/ 	.short	0x0014


	//----- nvinfo : EIATTR_SW_WAR
	.align		4
.L_127:
        /*0070*/ 	.byte	0x04, 0x36
        /*0072*/ 	.short	(.L_129 - .L_128)
.L_128:
        /*0074*/ 	.word	0x00000008
.L_129:


//--------------------- .nv.info.union_find_link  --------------------------
	.section	.nv.info.union_find_link,"",@"SHT_CUDA_INFO"
	.sectionflags	@""
	.align	4


	//----- nvinfo : EIATTR_CUDA_API_VERSION
	.align		4
        /*0000*/ 	.byte	0x04, 0x37
        /*0002*/ 	.short	(.L_131 - .L_130)
.L_130:
        /*0004*/ 	.word	0x00000082


	//----- nvinfo : EIATTR_KPARAM_INFO
	.align		4
.L_131:
        /*0008*/ 	.byte	0x04, 0x17
        /*000a*/ 	.short	(.L_133 - .L_132)
.L_132:
        /*000c*/ 	.word	0x00000000
        /*0010*/ 	.short	0x0003
        /*0012*/ 	.short	0x0018
        /*0014*/ 	.byte	0x00, 0xf0, 0x11, 0x00


	//----- nvinfo : EIATTR_KPARAM_INFO
	.align		4
.L_133:
        /*0018*/ 	.byte	0x04, 0x17
        /*001a*/ 	.short	(.L_135 - .L_134)
.L_134:
        /*001c*/ 	.word	0x00000000
        /*0020*/ 	.short	0x0002
        /*0022*/ 	.short	0x0010
        /*0024*/ 	.byte	0x00, 0xf5, 0x21, 0x00


	//----- nvinfo : EIATTR_KPARAM_INFO
	.align		4
.L_135:
        /*0028*/ 	.byte	0x04, 0x17
        /*002a*/ 	.short	(.L_137 - .L_136)
.L_136:
        /*002c*/ 	.word	0x00000000
        /*0030*/ 	.short	0x0001
        /*0032*/ 	.short	0x0008
        /*0034*/ 	.byte	0x00, 0xf5, 0x21, 0x00


	//----- nvinfo : EIATTR_KPARAM_INFO
	.align		4
.L_137:
        /*0038*/ 	.byte	0x04, 0x17
        /*003a*/ 	.short	(.L_139 - .L_138)
.L_138:
        /*003c*/ 	.word	0x00000000
        /*0040*/ 	.short	0x0000
        /*0042*/ 	.short	0x0000
        /*0044*/ 	.byte	0x00, 0xf5, 0x21, 0x00


	//----- nvinfo : EIATTR_SPARSE_MMA_MASK
	.align		4
.L_139:
        /*0048*/ 	.byte	0x03, 0x50
        /*004a*/ 	.short	0x0000


	//----- nvinfo : EIATTR_MAXREG_COUNT
	.align		4
        /*004c*/ 	.byte	0x03, 0x1b
        /*004e*/ 	.short	0x00ff


	//----- nvinfo : EIATTR_MERCURY_ISA_VERSION
	.align		4
        /*0050*/ 	.byte	0x03, 0x5f
        /*0052*/ 	.short	0x0101


	//----- nvinfo : EIATTR_VRC_CTA_INIT_COUNT
	.align		4
        /*0054*/ 	.byte	0x02, 0x4a
	.zero		1
	.zero		1


	//----- nvinfo : EIATTR_EXIT_INSTR_OFFSETS
	.align		4
        /*0058*/ 	.byte	0x04, 0x1c
        /*005a*/ 	.short	(.L_141 - .L_140)


	//   ....[0]....
.L_140:
        /*005c*/ 	.word	0x00000070


	//   ....[1]....
        /*0060*/ 	.word	0x000003a0


	//   ....[2]....
        /*0064*/ 	.word	0x000003e0


	//   ....[3]....
        /*0068*/ 	.word	0x00000440


	//----- nvinfo : EIATTR_CRS_STACK_SIZE
	.align		4
.L_141:
        /*006c*/ 	.byte	0x04, 0x1e
        /*006e*/ 	.short	(.L_143 - .L_142)
.L_142:
        /*0070*/ 	.word	0x00000000


	//----- nvinfo : EIATTR_CBANK_PARAM_SIZE
	.align		4
.L_143:
        /*0074*/ 	.byte	0x03, 0x19
        /*0076*/ 	.short	0x001c


	//----- nvinfo : EIATTR_PARAM_CBANK
	.align		4
        /*0078*/ 	.byte	0x04, 0x0a
        /*007a*/ 	.short	(.L_145 - .L_144)
	.align		4
.L_144:
        /*007c*/ 	.word	index@(.nv.constant0.union_find_link)
        /*0080*/ 	.short	0x0380
        /*0082*/ 	.short	0x001c


	//----- nvinfo : EIATTR_SW_WAR
	.align		4
.L_145:
        /*0084*/ 	.byte	0x04, 0x36
        /*0086*/ 	.short	(.L_147 - .L_146)
.L_146:
        /*0088*/ 	.word	0x00000008
.L_147:


//--------------------- .nv.info.union_find_compress --------------------------
	.section	.nv.info.union_find_compress,"",@"SHT_CUDA_INFO"
	.sectionflags	@""
	.align	4


	//----- nvinfo : EIATTR_CUDA_API_VERSION
	.align		4
        /*0000*/ 	.byte	0x04, 0x37
        /*0002*/ 	.short	(.L_149 - .L_148)
.L_148:
        /*0004*/ 	.word	0x00000082


	//----- nvinfo : EIATTR_KPARAM_INFO
	.align		4
.L_149:
        /*0008*/ 	.byte	0x04, 0x17
        /*000a*/ 	.short	(.L_151 - .L_150)
.L_150:
        /*000c*/ 	.word	0x00000000
        /*0010*/ 	.short	0x0001
        /*0012*/ 	.short	0x0008
        /*0014*/ 	.byte	0x00, 0xf0, 0x11, 0x00


	//----- nvinfo : EIATTR_KPARAM_INFO
	.align		4
.L_151:
        /*0018*/ 	.byte	0x04, 0x17
        /*001a*/ 	.short	(.L_153 - .L_152)
.L_152:
        /*001c*/ 	.word	0x00000000
        /*0020*/ 	.short	0x0000
        /*0022*/ 	.short	0x0000
        /*0024*/ 	.byte	0x00, 0xf5, 0x21, 0x00


	//----- nvinfo : EIATTR_SPARSE_MMA_MASK
	.align		4
.L_153:
        /*0028*/ 	.byte	0x03, 0x50
        /*002a*/ 	.short	0x0000


	//----- nvinfo : EIATTR_MAXREG_COUNT
	.align		4
        /*002c*/ 	.byte	0x03, 0x1b
        /*002e*/ 	.short	0x00ff


	//----- nvinfo : EIATTR_MERCURY_ISA_VERSION
	.align		4
        /*0030*/ 	.byte	0x03, 0x5f
        /*0032*/ 	.short	0x0101


	//----- nvinfo : EIATTR_VRC_CTA_INIT_COUNT
	.align		4
        /*0034*/ 	.byte	0x02, 0x4a
	.zero		1
	.zero		1


	//----- nvinfo : EIATTR_EXIT_INSTR_OFFSETS
	.align		4
        /*0038*/ 	.byte	0x04, 0x1c
        /*003a*/ 	.short	(.L_155 - .L_154)


	//   ....[0]....
.L_154:
        /*003c*/ 	.word	0x00000070


	//   ....[1]....
        /*0040*/ 	.word	0x000000d0


	//   ....[2]....
        /*0044*/ 	.word	0x00000110


	//   ....[3]....
        /*0048*/ 	.word	0x00000130


	//----- nvinfo : EIATTR_CBANK_PARAM_SIZE
	.align		4
.L_155:
        /*004c*/ 	.byte	0x03, 0x19
        /*004e*/ 	.short	0x000c


	//----- nvinfo : EIATTR_PARAM_CBANK
	.align		4
        /*0050*/ 	.byte	0x04, 0x0a
        /*0052*/ 	.short	(.L_157 - .L_156)
	.align		4
.L_156:
        /*0054*/ 	.word	index@(.nv.constant0.union_find_compress)
        /*0058*/ 	.short	0x0380
        /*005a*/ 	.short	0x000c


	//----- nvinfo : EIATTR_SW_WAR
	.align		4
.L_157:
        /*005c*/ 	.byte	0x04, 0x36
        /*005e*/ 	.short	(.L_159 - .L_158)
.L_158:
        /*0060*/ 	.word	0x00000008
.L_159:


//--------------------- .nv.info.union_find_init  --------------------------
	.section	.nv.info.union_find_init,"",@"SHT_CUDA_INFO"
	.sectionflags	@""
	.align	4


	//----- nvinfo : EIATTR_CUDA_API_VERSION
	.align		4
        /*0000*/ 	.byte	0x04, 0x37
        /*0002*/ 	.short	(.L_161 - .L_160)
.L_160:
        /*0004*/ 	.word	0x00000082


	//----- nvinfo : EIATTR_KPARAM_INFO
	.align		4
.L_161:
        /*0008*/ 	.byte	0x04, 0x17
        /*000a*/ 	.short	(.L_163 - .L_162)
.L_162:
        /*000c*/ 	.word	0x00000000
        /*0010*/ 	.short	0x0001
        /*0012*/ 	.short	0x0008
        /*0014*/ 	.byte	0x00, 0xf0, 0x11, 0x00


	//----- nvinfo : EIATTR_KPARAM_INFO
	.align		4
.L_163:
        /*0018*/ 	.byte	0x04, 0x17
        /*001a*/ 	.short	(.L_165 - .L_164)
.L_164:
        /*001c*/ 	.word	0x00000000
        /*0020*/ 	.short	0x0000
        /*0022*/ 	.short	0x0000
        /*0024*/ 	.byte	0x00, 0xf5, 0x21, 0x00


	//----- nvinfo : EIATTR_SPARSE_MMA_MASK
	.align		4
.L_165:
        /*0028*/ 	.byte	0x03, 0x50
        /*002a*/ 	.short	0x0000


	//----- nvinfo : EIATTR_MAXREG_COUNT
	.align		4
        /*002c*/ 	.byte	0x03, 0x1b
        /*002e*/ 	.short	0x00ff


	//----- nvinfo : EIATTR_MERCURY_ISA_VERSION
	.align		4
        /*0030*/ 	.byte	0x03, 0x5f
        /*0032*/ 	.short	0x0101


	//----- nvinfo : EIATTR_VRC_CTA_INIT_COUNT
	.align		4
        /*0034*/ 	.byte	0x02, 0x4a
	.zero		1
	.zero		1


	//----- nvinfo : EIATTR_EXIT_INSTR_OFFSETS
	.align		4
        /*0038*/ 	.byte	0x04, 0x1c
        /*003a*/ 	.short	(.L_167 - .L_166)


	//   ....[0]....
.L_166:
        /*003c*/ 	.word	0x00000070


	//   ....[1]....
        /*0040*/ 	.word	0x000000c0


	//----- nvinfo : EIATTR_CBANK_PARAM_SIZE
	.align		4
.L_167:
        /*0044*/ 	.byte	0x03, 0x19
        /*0046*/ 	.short	0x000c


	//----- nvinfo : EIATTR_PARAM_CBANK
	.align		4
        /*0048*/ 	.byte	0x04, 0x0a
        /*004a*/ 	.short	(.L_169 - .L_168)
	.align		4
.L_168:
        /*004c*/ 	.word	index@(.nv.constant0.union_find_init)
        /*0050*/ 	.short	0x0380
        /*0052*/ 	.short	0x000c


	//----- nvinfo : EIATTR_SW_WAR
	.align		4
.L_169:
        /*0054*/ 	.byte	0x04, 0x36
        /*0056*/ 	.short	(.L_171 - .L_170)
.L_170:
        /*0058*/ 	.word	0x00000008
.L_171:


//--------------------- .nv.callgraph             --------------------------
	.section	.nv.callgraph,"",@"SHT_CUDA_CALLGRAPH"
	.align	4
	.sectionentsize	8
	.align		4
        /*0000*/ 	.word	0x00000000
	.align		4
        /*0004*/ 	.word	0xffffffff
	.align		4
        /*0008*/ 	.word	0x00000000
	.align		4
        /*000c*/ 	.word	0xfffffffe
	.align		4
        /*0010*/ 	.word	0x00000000
	.align		4
        /*0014*/ 	.word	0xfffffffd
	.align		4
        /*0018*/ 	.word	0x00000000
	.align		4
        /*001c*/ 	.word	0xfffffffc


//--------------------- .nv.constant4             --------------------------
	.section	.nv.constant4,"a",@progbits
	.align	8
	.align		8
.nv.constant4:
        /*0000*/ 	.dword	$str
	.align		8
        /*0008*/ 	.dword	tda_kernel_version
	.align		8
        /*0010*/ 	.dword	$str$1
	.align		8
        /*0018*/ 	.dword	tda_kernel_author
	.align		8
        /*0020*/ 	.dword	$str$2
	.align		8
        /*0028*/ 	.dword	tda_kernel_arch


//--------------------- .text.compute_topological_importance --------------------------
	.section	.text.compute_topological_importance,"ax",@progbits
	.align	128
        .global         compute_topological_importance
        .type           compute_topological_importance,@function
        .size           compute_topological_importance,(.L_x_45 - compute_topological_importance)
        .other          compute_topological_importance,@"STO_CUDA_ENTRY STV_DEFAULT"
compute_topological_importance:
.text.compute_topological_importance:
[----:B------:R-:W-:Y:S01]  /*0000*/  LDC R1, c[0x0][0x37c] ;  /* 0x0000df00ff017b82 */ /* 0x000fe20000000800 */
[----:B------:R-:W0:Y:S07]  /*0010*/  S2R R3, SR_TID.X ;  /* 0x0000000000037919 */ /* 0x000e2e0000002100 */
[----:B------:R-:W0:Y:S01]  /*0020*/  S2UR UR4, SR_CTAID.X ;  /* 0x00000000000479c3 */ /* 0x000e220000002500 */
[----:B------:R-:W1:Y:S07]  /*0030*/  LDCU UR5, c[0x0][0x3a8] ;  /* 0x00007500ff0577ac */ /* 0x000e6e0008000800 */
[----:B------:R-:W0:Y:S02]  /*0040*/  LDC R2, c[0x0][0x360] ;  /* 0x0000d800ff027b82 */ /* 0x000e240000000800 */
[----:B0-----:R-:W-:-:S05]  /*0050*/  IMAD R2, R2, UR4, R3 ;  /* 0x0000000402027c24 */ /* 0x001fca000f8e0203 */
[----:B-1----:R-:W-:-:S13]  /*0060*/  ISETP.GE.AND P0, PT, R2, UR5, PT ;  /* 0x0000000502007c0c */ /* 0x002fda000bf06270 */
[----:B------:R-:W-:Y:S05]  /*0070*/  @P0 EXIT ;  /* 0x000000000000094d */ /* 0x000fea0003800000 */
[----:B------:R-:W0:Y:S01]  /*0080*/  LDC.64 R4, c[0x0][0x380] ;  /* 0x0000e000ff047b82 */ /* 0x000e220000000a00 */
[----:B------:R-:W1:Y:S01]  /*0090*/  LDCU.64 UR4, c[0x0][0x358] ;  /* 0x00006b00ff0477ac */ /* 0x000e620008000a00 */
[----:B------:R-:W2:Y:S06]  /*00a0*/  LDCU UR6, c[0x0][0x398] ;  /* 0x00007300ff0677ac */ /* 0x000eac0008000800 */
[----:B------:R-:W3:Y:S01]  /*00b0*/  LDC.64 R6, c[0x0][0x388] ;  /* 0x0000e200ff067b82 */ /* 0x000ee20000000a00 */
[----:B0-----:R-:W-:-:S06]  /*00c0*/  IMAD.WIDE R4, R2, 0x4, R4 ;  /* 0x0000000402047825 */ /* 0x001fcc00078e0204 */
[----:B-1----:R0:W5:Y:S01]  /*00d0*/  LDG.E R4, desc[UR4][R4.64] ;  /* 0x0000000404047981 */ /* 0x002162000c1e1900 */
[----:B--2---:R-:W-:Y:S01]  /*00e0*/  UISETP.GE.AND UP0, UPT, UR6, 0x2, UPT ;  /* 0x000000020600788c */ /* 0x004fe2000bf06270 */
[----:B------:R-:W-:-:S08]  /*00f0*/  IMAD.MOV.U32 R3, RZ, RZ, RZ ;  /* 0x000000ffff037224 */ /* 0x000fd000078e00ff */
[----:B0--3--:R-:W-:Y:S05]  /*0100*/  BRA.U !UP0, `(.L_x_0) ;  /* 0x0000000108487547 */ /* 0x009fea000b800000 */
[----:B------:R-:W-:-:S05]  /*0110*/  IMAD.WIDE R6, R2, 0x4, R6 ;  /* 0x0000000402067825 */ /* 0x000fca00078e0206 */
[----:B------:R-:W2:Y:S01]  /*0120*/  LDG.E R0, desc[UR4][R6.64] ;  /* 0x0000000406007981 */ /* 0x000ea2000c1e1900 */
[----:B------:R-:W-:Y:S01]  /*0130*/  I2FP.F32.U32 R3, UR6 ;  /* 0x0000000600037c45 */ /* 0x000fe20008201000 */
[----:B------:R-:W-:Y:S03]  /*0140*/  BSSY.RECONVERGENT B0, `(.L_x_1) ;  /* 0x000000d000007945 */ /* 0x000fe60003800200 */
[----:B------:R-:W0:Y:S02]  /*0150*/  MUFU.RCP R8, R3 ;  /* 0x0000000300087308 */ /* 0x000e240000001000 */
[----:B0-----:R-:W-:-:S04]  /*0160*/  FFMA R5, -R3, R8, 1 ;  /* 0x3f80000003057423 */ /* 0x001fc80000000108 */
[----:B------:R-:W-:Y:S01]  /*0170*/  FFMA R5, R8, R5, R8 ;  /* 0x0000000508057223 */ /* 0x000fe20000000008 */
[----:B--2---:R-:W-:-:S04]  /*0180*/  I2FP.F32.S32 R0, R0 ;  /* 0x0000000000007245 */ /* 0x004fc80000201400 */
[----:B------:R-:W0:Y:S01]  /*0190*/  FCHK P0, R0, R3 ;  /* 0x0000000300007302 */ /* 0x000e220000000000 */
[----:B------:R-:W-:-:S04]  /*01a0*/  FFMA R8, R0, R5, RZ ;  /* 0x0000000500087223 */ /* 0x000fc800000000ff */
[----:B------:R-:W-:-:S04]  /*01b0*/  FFMA R9, -R3, R8, R0 ;  /* 0x0000000803097223 */ /* 0x000fc80000000100 */
[----:B------:R-:W-:Y:S01]  /*01c0*/  FFMA R5, R5, R9, R8 ;  /* 0x0000000905057223 */ /* 0x000fe20000000008 */
[----:B0-----:R-:W-:Y:S06]  /*01d0*/  @!P0 BRA `(.L_x_2) ;  /* 0x00000000000c8947 */ /* 0x001fec0003800000 */
[----:B------:R-:W-:-:S07]  /*01e0*/  MOV R6, 0x200 ;  /* 0x0000020000067802 */ /* 0x000fce0000000f00 */
[----:B-----5:R-:W-:Y:S05]  /*01f0*/  CALL.REL.NOINC `($__internal_0_$__cuda_sm3x_div_rn_noftz_f32_slowpath) ;  /* 0x0000000000207944 */ /* 0x020fea0003c00000 */
[----:B------:R-:W-:-:S07]  /*0200*/  IMAD.MOV.U32 R5, RZ, RZ, R0 ;  /* 0x000000ffff057224 */ /* 0x000fce00078e0000 */
.L_x_2:
[----:B------:R-:W-:Y:S05]  /*0210*/  BSYNC.RECONVERGENT B0 ;  /* 0x0000000000007941 */ /* 0x000fea0003800200 */
.L_x_1:
[----:B------:R-:W-:-:S07]  /*0220*/  IMAD.MOV.U32 R3, RZ, RZ, R5 ;  /* 0x000000ffff037224 */ /* 0x000fce00078e0005 */
.L_x_0:
[----:B------:R-:W0:Y:S01]  /*0230*/  LDC.64 R6, c[0x0][0x3a0] ;  /* 0x0000e800ff067b82 */ /* 0x000e220000000a00 */
[----:B-----5:R-:W-:Y:S01]  /*0240*/  FADD R5, R4, R3 ;  /* 0x0000000304057221 */ /* 0x020fe20000000000 */
[----:B0-----:R-:W-:-:S05]  /*0250*/  IMAD.WIDE R2, R2, 0x4, R6 ;  /* 0x0000000402027825 */ /* 0x001fca00078e0206 */
[----:B------:R-:W-:Y:S01]  /*0260*/  STG.E desc[UR4][R2.64], R5 ;  /* 0x0000000502007986 */ /* 0x000fe2000c101904 */
[----:B------:R-:W-:Y:S05]  /*0270*/  EXIT ;  /* 0x000000000000794d */ /* 0x000fea0003800000 */
        .weak           $__internal_0_$__cuda_sm3x_div_rn_noftz_f32_slowpath
        .type           $__internal_0_$__cuda_sm3x_div_rn_noftz_f32_slowpath,@function
        .size           $__internal_0_$__cuda_sm3x_div_rn_noftz_f32_slowpath,(.L_x_45 - $__internal_0_$__cuda_sm3x_div_rn_noftz_f32_slowpath)
$__internal_0_$__cuda_sm3x_div_rn_noftz_f32_slowpath:
[--C-:B------:R-:W-:Y:S01]  /*0280*/  SHF.R.U32.HI R7, RZ, 0x17, R3.reuse ;  /* 0x00000017ff077819 */ /* 0x100fe20000011603 */
[----:B------:R-:W-:Y:S01]  /*0290*/  BSSY.RECONVERGENT B1, `(.L_x_3) ;  /* 0x0000064000017945 */ /* 0x000fe20003800200 */
[--C-:B------:R-:W-:Y:S01]  /*02a0*/  SHF.R.U32.HI R5, RZ, 0x17, R0.reuse ;  /* 0x00000017ff057819 */ /* 0x100fe20000011600 */
[----:B------:R-:W-:Y:S01]  /*02b0*/  IMAD.MOV.U32 R8, RZ, RZ, R0 ;  /* 0x000000ffff087224 */ /* 0x000fe200078e0000 */
[----:B------:R-:W-:Y:S01]  /*02c0*/  LOP3.LUT R7, R7, 0xff, RZ, 0xc0, !PT ;  /* 0x000000ff07077812 */ /* 0x000fe200078ec0ff */
[----:B------:R-:W-:Y:S01]  /*02d0*/  IMAD.MOV.U32 R9, RZ, RZ, R3 ;  /* 0x000000ffff097224 */ /* 0x000fe200078e0003 */
[----:B------:R-:W-:-:S03]  /*02e0*/  LOP3.LUT R5, R5, 0xff, RZ, 0xc0, !PT ;  /* 0x000000ff05057812 */ /* 0x000fc600078ec0ff */
[----:B------:R-:W-:Y:S02]  /*02f0*/  VIADD R12, R7, 0xffffffff ;  /* 0xffffffff070c7836 */ /* 0x000fe40000000000 */
[----:B------:R-:W-:-:S03]  /*0300*/  VIADD R11, R5, 0xffffffff ;  /* 0xffffffff050b7836 */ /* 0x000fc60000000000 */
[----:B------:R-:W-:-:S04]  /*0310*/  ISETP.GT.U32.AND P0, PT, R12, 0xfd, PT ;  /* 0x000000fd0c00780c */ /* 0x000fc80003f04070 */
[----:B------:R-:W-:-:S13]  /*0320*/  ISETP.GT.U32.OR P0, PT, R11, 0xfd, P0 ;  /* 0x000000fd0b00780c */ /* 0x000fda0000704470 */
[----:B------:R-:W-:Y:S01]  /*0330*/  @!P0 IMAD.MOV.U32 R10, RZ, RZ, RZ ;  /* 0x000000ffff0a8224 */ /* 0x000fe200078e00ff */
[----:B------:R-:W-:Y:S06]  /*0340*/  @!P0 BRA `(.L_x_4) ;  /* 0x00000000005c8947 */ /* 0x000fec0003800000 */
[----:B------:R-:W-:Y:S02]  /*0350*/  FSETP.GTU.FTZ.AND P0, PT, |R0|, +INF , PT ;  /* 0x7f8000000000780b */ /* 0x000fe40003f1c200 */
[----:B------:R-:W-:-:S04]  /*0360*/  FSETP.GTU.FTZ.AND P1, PT, |R3|, +INF , PT ;  /* 0x7f8000000300780b */ /* 0x000fc80003f3c200 */
[----:B------:R-:W-:-:S13]  /*0370*/  PLOP3.LUT P0, PT, P0, P1, PT, 0xf8, 0x8f ;  /* 0x00000000008f781c */ /* 0x000fda0000703f70 */
[----:B------:R-:W-:Y:S05]  /*0380*/  @P0 BRA `(.L_x_5) ;  /* 0x00000004004c0947 */ /* 0x000fea0003800000 */
[----:B------:R-:W-:-:S13]  /*0390*/  LOP3.LUT P0, RZ, R9, 0x7fffffff, R8, 0xc8, !PT ;  /* 0x7fffffff09ff7812 */ /* 0x000fda000780c808 */
[----:B------:R-:W-:Y:S05]  /*03a0*/  @!P0 BRA `(.L_x_6) ;  /* 0x00000004003c8947 */ /* 0x000fea0003800000 */
[C---:B------:R-:W-:Y:S02]  /*03b0*/  FSETP.NEU.FTZ.AND P2, PT, |R0|.reuse, +INF , PT ;  /* 0x7f8000000000780b */ /* 0x040fe40003f5d200 */
[----:B------:R-:W-:Y:S02]  /*03c0*/  FSETP.NEU.FTZ.AND P1, PT, |R3|, +INF , PT ;  /* 0x7f8000000300780b */ /* 0x000fe40003f3d200 */
[----:B------:R-:W-:-:S11]  /*03d0*/  FSETP.NEU.FTZ.AND P0, PT, |R0|, +INF , PT ;  /* 0x7f8000000000780b */ /* 0x000fd60003f1d200 */
[----:B------:R-:W-:Y:S05]  /*03e0*/  @!P1 BRA !P2, `(.L_x_6) ;  /* 0x00000004002c9947 */ /* 0x000fea0005000000 */
[----:B------:R-:W-:-:S04]  /*03f0*/  LOP3.LUT P2, RZ, R8, 0x7fffffff, RZ, 0xc0, !PT ;  /* 0x7fffffff08ff7812 */ /* 0x000fc8000784c0ff */
[----:B------:R-:W-:-:S13]  /*0400*/  PLOP3.LUT P1, PT, P1, P2, PT, 0x2f, 0xf2 ;  /* 0x0000000000f2781c */ /* 0x000fda0000f24577 */
[----:B------:R-:W-:Y:S05]  /*0410*/  @P1 BRA `(.L_x_7) ;  /* 0x0000000400181947 */ /* 0x000fea0003800000 */
[----:B------:R-:W-:-:S04]  /*0420*/  LOP3.LUT P1, RZ, R9, 0x7fffffff, RZ, 0xc0, !PT ;  /* 0x7fffffff09ff7812 */ /* 0x000fc8000782c0ff */
[----:B------:R-:W-:-:S13]  /*0430*/  PLOP3.LUT P0, PT, P0, P1, PT, 0x2f, 0xf2 ;  /* 0x0000000000f2781c */ /* 0x000fda0000702577 */
[----:B------:R-:W-:Y:S05]  /*0440*/  @P0 BRA `(.L_x_8) ;  /* 0x0000000400000947 */ /* 0x000fea0003800000 */
[----:B------:R-:W-:Y:S02]  /*0450*/  ISETP.GE.AND P0, PT, R11, RZ, PT ;  /* 0x000000ff0b00720c */ /* 0x000fe40003f06270 */
[----:B------:R-:W-:-:S11]  /*0460*/  ISETP.GE.AND P1, PT, R12, RZ, PT ;  /* 0x000000ff0c00720c */ /* 0x000fd60003f26270 */
[----:B------:R-:W-:Y:S02]  /*0470*/  @P0 IMAD.MOV.U32 R10, RZ, RZ, RZ ;  /* 0x000000ffff0a0224 */ /* 0x000fe400078e00ff */
[----:B------:R-:W-:Y:S01]  /*0480*/  @!P0 FFMA R8, R0, 1.84467440737095516160e+19, RZ ;  /* 0x5f80000000088823 */ /* 0x000fe200000000ff */
[----:B------:R-:W-:Y:S02]  /*0490*/  @!P0 IMAD.MOV.U32 R10, RZ, RZ, -0x40 ;  /* 0xffffffc0ff0a8424 */ /* 0x000fe400078e00ff */
[----:B------:R-:W-:Y:S02]  /*04a0*/  @!P1 FFMA R9, R3, 1.84467440737095516160e+19, RZ ;  /* 0x5f80000003099823 */ /* 0x000fe400000000ff */
[----:B------:R-:W-:-:S07]  /*04b0*/  @!P1 VIADD R10, R10, 0x40 ;  /* 0x000000400a0a9836 */ /* 0x000fce0000000000 */
.L_x_4:
[----:B------:R-:W-:Y:S01]  /*04c0*/  LEA R0, R7, 0xc0800000, 0x17 ;  /* 0xc080000007007811 */ /* 0x000fe200078eb8ff */
[----:B------:R-:W-:Y:S01]  /*04d0*/  VIADD R5, R5, 0xffffff81 ;  /* 0xffffff8105057836 */ /* 0x000fe20000000000 */
[----:B------:R-:W-:Y:S03]  /*04e0*/  BSSY.RECONVERGENT B2, `(.L_x_9) ;  /* 0x0000035000027945 */ /* 0x000fe60003800200 */
[----:B------:R-:W-:Y:S02]  /*04f0*/  IMAD.IADD R9, R9, 0x1, -R0 ;  /* 0x0000000109097824 */ /* 0x000fe400078e0a00 */
[C---:B------:R-:W-:Y:S01]  /*0500*/  IMAD R0, R5.reuse, -0x800000, R8 ;  /* 0xff80000005007824 */ /* 0x040fe200078e0208 */
[----:B------:R-:W-:Y:S01]  /*0510*/  IADD3 R5, PT, PT, R5, 0x7f, -R7 ;  /* 0x0000007f05057810 */ /* 0x000fe20007ffe807 */
[----:B------:R-:W0:Y:S01]  /*0520*/  MUFU.RCP R3, R9 ;  /* 0x0000000900037308 */ /* 0x000e220000001000 */
[----:B------:R-:W-:-:S03]  /*0530*/  FADD.FTZ R11, -R9, -RZ ;  /* 0x800000ff090b7221 */ /* 0x000fc60000010100 */
[----:B------:R-:W-:Y:S02]  /*0540*/  IMAD.IADD R5, R5, 0x1, R10 ;  /* 0x0000000105057824 */ /* 0x000fe400078e020a */
[----:B0-----:R-:W-:-:S04]  /*0550*/  FFMA R12, R3, R11, 1 ;  /* 0x3f800000030c7423 */ /* 0x001fc8000000000b */
[----:B------:R-:W-:-:S04]  /*0560*/  FFMA R12, R3, R12, R3 ;  /* 0x0000000c030c7223 */ /* 0x000fc80000000003 */
[----:B------:R-:W-:-:S04]  /*0570*/  FFMA R3, R0, R12, RZ ;  /* 0x0000000c00037223 */ /* 0x000fc800000000ff */
[----:B------:R-:W-:-:S04]  /*0580*/  FFMA R8, R11, R3, R0 ;  /* 0x000000030b087223 */ /* 0x000fc80000000000 */
[----:B------:R-:W-:-:S04]  /*0590*/  FFMA R13, R12, R8, R3 ;  /* 0x000000080c0d7223 */ /* 0x000fc80000000003 */
[----:B------:R-:W-:-:S04]  /*05a0*/  FFMA R8, R11, R13, R0 ;  /* 0x0000000d0b087223 */ /* 0x000fc80000000000 */
[----:B------:R-:W-:-:S05]  /*05b0*/  FFMA R0, R12, R8, R13 ;  /* 0x000000080c007223 */ /* 0x000fca000000000d */
[----:B------:R-:W-:-:S04]  /*05c0*/  SHF.R.U32.HI R3, RZ, 0x17, R0 ;  /* 0x00000017ff037819 */ /* 0x000fc80000011600 */
[----:B------:R-:W-:-:S05]  /*05d0*/  LOP3.LUT R3, R3, 0xff, RZ, 0xc0, !PT ;  /* 0x000000ff03037812 */ /* 0x000fca00078ec0ff */
[----:B------:R-:W-:-:S04]  /*05e0*/  IMAD.IADD R7, R3, 0x1, R5 ;  /* 0x0000000103077824 */ /* 0x000fc800078e0205 */
[----:B------:R-:W-:-:S05]  /*05f0*/  VIADD R3, R7, 0xffffffff ;  /* 0xffffffff07037836 */ /* 0x000fca0000000000 */
[----:B------:R-:W-:-:S13]  /*0600*/  ISETP.GE.U32.AND P0, PT, R3, 0xfe, PT ;  /* 0x000000fe0300780c */ /* 0x000fda0003f06070 */
[----:B------:R-:W-:Y:S05]  /*0610*/  @!P0 BRA `(.L_x_10) ;  /* 0x0000000000808947 */ /* 0x000fea0003800000 */
[----:B------:R-:W-:-:S13]  /*0620*/  ISETP.GT.AND P0, PT, R7, 0xfe, PT ;  /* 0x000000fe0700780c */ /* 0x000fda0003f04270 */
[----:B------:R-:W-:Y:S05]  /*0630*/  @P0 BRA `(.L_x_11) ;  /* 0x00000000006c0947 */ /* 0x000fea0003800000 */
[----:B------:R-:W-:-:S13]  /*0640*/  ISETP.GE.AND P0, PT, R7, 0x1, PT ;  /* 0x000000010700780c */ /* 0x000fda0003f06270 */
[----:B------:R-:W-:Y:S05]  /*0650*/  @P0 BRA `(.L_x_12) ;  /* 0x0000000000740947 */ /* 0x000fea0003800000 */
[----:B------:R-:W-:Y:S02]  /*0660*/  ISETP.GE.AND P0, PT, R7, -0x18, PT ;  /* 0xffffffe80700780c */ /* 0x000fe40003f06270 */
[----:B------:R-:W-:-:S11]  /*0670*/  LOP3.LUT R0, R0, 0x80000000, RZ, 0xc0, !PT ;  /* 0x8000000000007812 */ /* 0x000fd600078ec0ff */
[----:B------:R-:W-:Y:S05]  /*0680*/  @!P0 BRA `(.L_x_12) ;  /* 0x0000000000688947 */ /* 0x000fea0003800000 */
[CC--:B------:R-:W-:Y:S01]  /*0690*/  FFMA.RZ R3, R12.reuse, R8.reuse, R13 ;  /* 0x000000080c037223 */ /* 0x0c0fe2000000c00d */
[C---:B------:R-:W-:Y:S01]  /*06a0*/  VIADD R10, R7.reuse, 0x20 ;  /* 0x00000020070a7836 */ /* 0x040fe20000000000 */
[C---:B------:R-:W-:Y:S02]  /*06b0*/  ISETP.NE.AND P2, PT, R7.reuse, RZ, PT ;  /* 0x000000ff0700720c */ /* 0x040fe40003f45270 */
[----:B------:R-:W-:Y:S01]  /*06c0*/  ISETP.NE.AND P1, PT, R7, RZ, PT ;  /* 0x000000ff0700720c */ /* 0x000fe20003f25270 */
[----:B------:R-:W-:Y:S01]  /*06d0*/  IMAD.MOV R7, RZ, RZ, -R7 ;  /* 0x000000ffff077224 */ /* 0x000fe200078e0a07 */
[----:B------:R-:W-:Y:S01]  /*06e0*/  LOP3.LUT R5, R3, 0x7fffff, RZ, 0xc0, !PT ;  /* 0x007fffff03057812 */ /* 0x000fe200078ec0ff */
[CCC-:B------:R-:W-:Y:S01]  /*06f0*/  FFMA.RP R3, R12.reuse, R8.reuse, R13.reuse ;  /* 0x000000080c037223 */ /* 0x1c0fe2000000800d */
[----:B------:R-:W-:Y:S02]  /*0700*/  FFMA.RM R8, R12, R8, R13 ;  /* 0x000000080c087223 */ /* 0x000fe4000000400d */
[----:B------:R-:W-:-:S03]  /*0710*/  LOP3.LUT R5, R5, 0x800000, RZ, 0xfc, !PT ;  /* 0x0080000005057812 */ /* 0x000fc600078efcff */
[----:B------:R-:W-:Y:S02]  /*0720*/  FSETP.NEU.FTZ.AND P0, PT, R3, R8, PT ;  /* 0x000000080300720b */ /* 0x000fe40003f1d000 */
[----:B------:R-:W-:Y:S02]  /*0730*/  SHF.L.U32 R10, R5, R10, RZ ;  /* 0x0000000a050a7219 */ /* 0x000fe400000006ff */
[----:B------:R-:W-:Y:S02]  /*0740*/  SEL R8, R7, RZ, P2 ;  /* 0x000000ff07087207 */ /* 0x000fe40001000000 */
[----:B------:R-:W-:Y:S02]  /*0750*/  ISETP.NE.AND P1, PT, R10, RZ, P1 ;  /* 0x000000ff0a00720c */ /* 0x000fe40000f25270 */
[----:B------:R-:W-:Y:S02]  /*0760*/  SHF.R.U32.HI R8, RZ, R8, R5 ;  /* 0x00000008ff087219 */ /* 0x000fe40000011605 */
[----:B------:R-:W-:-:S02]  /*0770*/  PLOP3.LUT P0, PT, P0, P1, PT, 0xf8, 0x8f ;  /* 0x00000000008f781c */ /* 0x000fc40000703f70 */
[----:B------:R-:W-:Y:S02]  /*0780*/  SHF.R.U32.HI R10, RZ, 0x1, R8 ;  /* 0x00000001ff0a7819 */ /* 0x000fe40000011608 */
[----:B------:R-:W-:-:S04]  /*0790*/  SEL R3, RZ, 0x1, !P0 ;  /* 0x00000001ff037807 */ /* 0x000fc80004000000 */
[----:B------:R-:W-:-:S04]  /*07a0*/  LOP3.LUT R3, R3, 0x1, R10, 0xf8, !PT ;  /* 0x0000000103037812 */ /* 0x000fc800078ef80a */
[----:B------:R-:W-:-:S05]  /*07b0*/  LOP3.LUT R3, R3, R8, RZ, 0xc0, !PT ;  /* 0x0000000803037212 */ /* 0x000fca00078ec0ff */
[----:B------:R-:W-:-:S05]  /*07c0*/  IMAD.IADD R3, R10, 0x1, R3 ;  /* 0x000000010a037824 */ /* 0x000fca00078e0203 */
[----:B------:R-:W-:Y:S01]  /*07d0*/  LOP3.LUT R0, R3, R0, RZ, 0xfc, !PT ;  /* 0x0000000003007212 */ /* 0x000fe200078efcff */
[----:B------:R-:W-:Y:S06]  /*07e0*/  BRA `(.L_x_12) ;  /* 0x0000000000107947 */ /* 0x000fec0003800000 */
.L_x_11:
[----:B------:R-:W-:-:S04]  /*07f0*/  LOP3.LUT R0, R0, 0x80000000, RZ, 0xc0, !PT ;  /* 0x8000000000007812 */ /* 0x000fc800078ec0ff */
[----:B------:R-:W-:Y:S01]  /*0800*/  LOP3.LUT R0, R0, 0x7f800000, RZ, 0xfc, !PT ;  /* 0x7f80000000007812 */ /* 0x000fe200078efcff */
[----:B------:R-:W-:Y:S06]  /*0810*/  BRA `(.L_x_12) ;  /* 0x0000000000047947 */ /* 0x000fec0003800000 */
.L_x_10:
[----:B------:R-:W-:-:S07]  /*0820*/  IMAD R0, R5, 0x800000, R0 ;  /* 0x0080000005007824 */ /* 0x000fce00078e0200 */
.L_x_12:
[----:B------:R-:W-:Y:S05]  /*0830*/  BSYNC.RECONVERGENT B2 ;  /* 0x0000000000027941 */ /* 0x000fea0003800200 */
.L_x_9:
[----:B------:R-:W-:Y:S05]  /*0840*/  BRA `(.L_x_13) ;  /* 0x0000000000207947 */ /* 0x000fea0003800000 */
.L_x_8:
[----:B------:R-:W-:-:S04]  /*0850*/  LOP3.LUT R0, R9, 0x80000000, R8, 0x48, !PT ;  /* 0x8000000009007812 */ /* 0x000fc800078e4808 */
[----:B------:R-:W-:Y:S01]  /*0860*/  LOP3.LUT R0, R0, 0x7f800000, RZ, 0xfc, !PT ;  /* 0x7f80000000007812 */ /* 0x000fe200078efcff */
[----:B------:R-:W-:Y:S06]  /*0870*/  BRA `(.L_x_13) ;  /* 0x0000000000147947 */ /* 0x000fec0003800000 */
.L_x_7:
[----:B------:R-:W-:Y:S01]  /*0880*/  LOP3.LUT R0, R9, 0x80000000, R8, 0x48, !PT ;  /* 0x8000000009007812 */ /* 0x000fe200078e4808 */
[----:B------:R-:W-:Y:S06]  /*0890*/  BRA `(.L_x_13) ;  /* 0x00000000000c7947 */ /* 0x000fec0003800000 */
.L_x_6:
[----:B------:R-:W0:Y:S01]  /*08a0*/  MUFU.RSQ R0, -QNAN ;  /* 0xffc0000000007908 */ /* 0x000e220000001400 */
[----:B------:R-:W-:Y:S05]  /*08b0*/  BRA `(.L_x_13) ;  /* 0x0000000000047947 */ /* 0x000fea0003800000 */
.L_x_5:
[----:B------:R-:W-:-:S07]  /*08c0*/  FADD.FTZ R0, R0, R3 ;  /* 0x0000000300007221 */ /* 0x000fce0000010000 */
.L_x_13:
[----:B------:R-:W-:Y:S05]  /*08d0*/  BSYNC.RECONVERGENT B1 ;  /* 0x0000000000017941 */ /* 0x000fea0003800200 */
.L_x_3:
[----:B------:R-:W-:-:S04]  /*08e0*/  IMAD.MOV.U32 R7, RZ, RZ, 0x0 ;  /* 0x00000000ff077424 */ /* 0x000fc800078e00ff */
[----:B0-----:R-:W-:Y:S05]  /*08f0*/  RET.REL.NODEC R6 `(compute_topological_importance) ;  /* 0xfffffff406c07950 */ /* 0x001fea0003c3ffff */
.L_x_14:
[----:B------:R-:W-:-:S00]  /*0900*/  BRA `(.L_x_14) ;  /* 0xfffffffc00fc7947 */ /* 0x000fc0000383ffff */
[----:B------:R-:W-:-:S00]  /*0910*/  NOP ;  /* 0x0000000000007918 */ /* 0x000fc00000000000 */
        /* <DEDUP_REMOVED lines=14> */
.L_x_45:


//--------------------- .text.compute_persistence_scores --------------------------
	.section	.text.compute_persistence_scores,"ax",@progbits
	.align	128
        .global         compute_persistence_scores
        .type           compute_persistence_scores,@function
        .size           compute_persistence_scores,(.L_x_47 - compute_persistence_scores)
        .other          compute_persistence_scores,@"STO_CUDA_ENTRY STV_DEFAULT"
compute_persistence_scores:
.text.compute_persistence_scores:
        /* <DEDUP_REMOVED lines=10> */
[----:B------:R-:W2:Y:S01]  /*00a0*/  LDCU UR6, c[0x0][0x390] ;  /* 0x00007200ff0677ac */ /* 0x000ea20008000800 */
[----:B0-----:R-:W-:-:S05]  /*00b0*/  IMAD.WIDE R6, R2, 0x4, R6 ;  /* 0x0000000402067825 */ /* 0x001fca00078e0206 */
[----:B-1----:R0:W5:Y:S01]  /*00c0*/  LDG.E R4, desc[UR4][R6.64] ;  /* 0x0000000406047981 */ /* 0x002162000c1e1900 */
[----:B--2---:R-:W-:Y:S01]  /*00d0*/  UISETP.GE.AND UP0, UPT, UR6, 0x1, UPT ;  /* 0x000000010600788c */ /* 0x004fe2000bf06270 */
[----:B------:R-:W-:-:S08]  /*00e0*/  IMAD.MOV.U32 R5, RZ, RZ, 0x40000000 ;  /* 0x40000000ff057424 */ /* 0x000fd000078e00ff */
[----:B0-----:R-:W-:Y:S05]  /*00f0*/  BRA.U !UP0, `(.L_x_15) ;  /* 0x0000000108387547 */ /* 0x001fea000b800000 */
[----:B------:R-:W-:-:S05]  /*0100*/  I2FP.F32.U32 R0, UR6 ;  /* 0x0000000600007c45 */ /* 0x000fca0008201000 */
[----:B------:R-:W-:-:S05]  /*0110*/  VIADD R3, R0, 0x1800000 ;  /* 0x0180000000037836 */ /* 0x000fca0000000000 */
[----:B------:R-:W-:-:S04]  /*0120*/  LOP3.LUT R3, R3, 0x7f800000, RZ, 0xc0, !PT ;  /* 0x7f80000003037812 */ /* 0x000fc800078ec0ff */
[----:B------:R-:W-:-:S13]  /*0130*/  ISETP.GT.U32.AND P0, PT, R3, 0x1ffffff, PT ;  /* 0x01ffffff0300780c */ /* 0x000fda0003f04070 */
[----:B------:R-:W-:Y:S05]  /*0140*/  @P0 BRA `(.L_x_16) ;  /* 0x0000000000100947 */ /* 0x000fea0003800000 */
[----:B------:R-:W-:-:S07]  /*0150*/  MOV R6, 0x170 ;  /* 0x0000017000067802 */ /* 0x000fce0000000f00 */
[----:B-----5:R-:W-:Y:S05]  /*0160*/  CALL.REL.NOINC `($__internal_1_$__cuda_sm20_rcp_rn_f32_slowpath) ;  /* 0x0000000000787944 */ /* 0x020fea0003c00000 */
[----:B------:R-:W-:Y:S01]  /*0170*/  IMAD.MOV.U32 R5, RZ, RZ, R3 ;  /* 0x000000ffff057224 */ /* 0x000fe200078e0003 */
[----:B------:R-:W-:Y:S06]  /*0180*/  BRA `(.L_x_17) ;  /* 0x0000000000107947 */ /* 0x000fec0003800000 */
.L_x_16:
[----:B------:R-:W0:Y:S02]  /*0190*/  MUFU.RCP R5, R0 ;  /* 0x0000000000057308 */ /* 0x000e240000001000 */
[----:B0-----:R-:W-:-:S04]  /*01a0*/  FFMA R3, R0, R5, -1 ;  /* 0xbf80000000037423 */ /* 0x001fc80000000005 */
[----:B------:R-:W-:-:S04]  /*01b0*/  FADD.FTZ R6, -R3, -RZ ;  /* 0x800000ff03067221 */ /* 0x000fc80000010100 */
[----:B------:R-:W-:-:S07]  /*01c0*/  FFMA R5, R5, R6, R5 ;  /* 0x0000000605057223 */ /* 0x000fce0000000005 */
.L_x_17:
[----:B------:R-:W-:-:S07]  /*01d0*/  FADD R5, R5, 1 ;  /* 0x3f80000005057421 */ /* 0x000fce0000000000 */
.L_x_15:
[----:B------:R-:W0:Y:S02]  /*01e0*/  LDCU UR6, c[0x0][0x3a0] ;  /* 0x00007400ff0677ac */ /* 0x000e240008000800 */
[----:B0-----:R-:W-:Y:S01]  /*01f0*/  I2FP.F32.S32 R3, UR6 ;  /* 0x0000000600037c45 */ /* 0x001fe20008201400 */
[----:B------:R-:W0:Y:S03]  /*0200*/  LDCU UR6, c[0x0][0x394] ;  /* 0x00007280ff0677ac */ /* 0x000e260008000800 */
[----:B------:R-:W1:Y:S01]  /*0210*/  MUFU.RCP R6, R3 ;  /* 0x0000000300067308 */ /* 0x000e620000001000 */
[----:B0-----:R-:W-:Y:S01]  /*0220*/  I2FP.F32.S32 R0, UR6 ;  /* 0x0000000600007c45 */ /* 0x001fe20008201400 */
[----:B-1----:R-:W-:-:S06]  /*0230*/  FFMA R7, -R3, R6, 1 ;  /* 0x3f80000003077423 */ /* 0x002fcc0000000106 */
[----:B------:R-:W0:Y:S01]  /*0240*/  FCHK P0, R0, R3 ;  /* 0x0000000300007302 */ /* 0x000e220000000000 */
[----:B------:R-:W-:-:S04]  /*0250*/  FFMA R7, R6, R7, R6 ;  /* 0x0000000706077223 */ /* 0x000fc80000000006 */
[----:B------:R-:W-:-:S04]  /*0260*/  FFMA R6, R0, R7, RZ ;  /* 0x0000000700067223 */ /* 0x000fc800000000ff */
[----:B------:R-:W-:-:S04]  /*0270*/  FFMA R8, -R3, R6, R0 ;  /* 0x0000000603087223 */ /* 0x000fc80000000100 */
[----:B------:R-:W-:Y:S01]  /*0280*/  FFMA R8, R7, R8, R6 ;  /* 0x0000000807087223 */ /* 0x000fe20000000006 */
[----:B0-----:R-:W-:Y:S06]  /*0290*/  @!P0 BRA `(.L_x_18) ;  /* 0x00000000000c8947 */ /* 0x001fec0003800000 */
[----:B------:R-:W-:-:S07]  /*02a0*/  MOV R6, 0x2c0 ;  /* 0x000002c000067802 */ /* 0x000fce0000000f00 */
[----:B-----5:R-:W-:Y:S05]  /*02b0*/  CALL.REL.NOINC `($__internal_2_$__cuda_sm3x_div_rn_noftz_f32_slowpath) ;  /* 0x0000000000f07944 */ /* 0x020fea0003c00000 */
[----:B------:R-:W-:-:S07]  /*02c0*/  IMAD.MOV.U32 R8, RZ, RZ, R0 ;  /* 0x000000ffff087224 */ /* 0x000fce00078e0000 */
.L_x_18:
[----:B------:R-:W0:Y:S01]  /*02d0*/  LDC.64 R6, c[0x0][0x398] ;  /* 0x0000e600ff067b82 */ /* 0x000e220000000a00 */
[----:B-----5:R-:W-:Y:S01]  /*02e0*/  I2FP.F32.S32 R4, R4 ;  /* 0x0000000400047245 */ /* 0x020fe20000201400 */
[----:B------:R-:W-:-:S04]  /*02f0*/  FADD R8, R8, 1 ;  /* 0x3f80000008087421 */ /* 0x000fc80000000000 */
[----:B------:R-:W-:-:S04]  /*0300*/  FMUL R5, R4, R5 ;  /* 0x0000000504057220 */ /* 0x000fc80000400000 */
[----:B------:R-:W-:Y:S01]  /*0310*/  FMUL R5, R8, R5 ;  /* 0x0000000508057220 */ /* 0x000fe20000400000 */
[----:B0-----:R-:W-:-:S05]  /*0320*/  IMAD.WIDE R2, R2, 0x4, R6 ;  /* 0x0000000402027825 */ /* 0x001fca00078e0206 */
[----:B------:R-:W-:Y:S01]  /*0330*/  STG.E desc[UR4][R2.64], R5 ;  /* 0x0000000502007986 */ /* 0x000fe2000c101904 */
[----:B------:R-:W-:Y:S05]  /*0340*/  EXIT ;  /* 0x000000000000794d */ /* 0x000fea0003800000 */
        .weak           $__internal_1_$__cuda_sm20_rcp_rn_f32_slowpath
        .type           $__internal_1_$__cuda_sm20_rcp_rn_f32_slowpath,@function
        .size           $__internal_1_$__cuda_sm20_rcp_rn_f32_slowpath,($__internal_2_$__cuda_sm3x_div_rn_noftz_f32_slowpath - $__internal_1_$__cuda_sm20_rcp_rn_f32_slowpath)
$__internal_1_$__cuda_sm20_rcp_rn_f32_slowpath:
[----:B------:R-:W-:-:S05]  /*0350*/  IMAD.SHL.U32 R3, R0, 0x2, RZ ;  /* 0x0000000200037824 */ /* 0x000fca00078e00ff */
[----:B------:R-:W-:-:S04]  /*0360*/  SHF.R.U32.HI R3, RZ, 0x18, R3 ;  /* 0x00000018ff037819 */ /* 0x000fc80000011603 */
[----:B------:R-:W-:-:S13]  /*0370*/  ISETP.NE.U32.AND P0, PT, R3, RZ, PT ;  /* 0x000000ff0300720c */ /* 0x000fda0003f05070 */
[----:B------:R-:W-:Y:S05]  /*0380*/  @P0 BRA `(.L_x_19) ;  /* 0x00000000002c0947 */ /* 0x000fea0003800000 */
[----:B------:R-:W-:-:S05]  /*0390*/  IMAD.SHL.U32 R3, R0, 0x2, RZ ;  /* 0x0000000200037824 */ /* 0x000fca00078e00ff */
[----:B------:R-:W-:-:S13]  /*03a0*/  ISETP.NE.AND P0, PT, R3, RZ, PT ;  /* 0x000000ff0300720c */ /* 0x000fda0003f05270 */
[----:B------:R2:W3:Y:S01]  /*03b0*/  @!P0 MUFU.RCP R3, R0 ;  /* 0x0000000000038308 */ /* 0x0004e20000001000 */
[----:B------:R-:W-:Y:S05]  /*03c0*/  @!P0 BRA `(.L_x_20) ;  /* 0x0000000000a48947 */ /* 0x000fea0003800000 */
[----:B------:R-:W-:-:S04]  /*03d0*/  FFMA R5, R0, 1.84467440737095516160e+19, RZ ;  /* 0x5f80000000057823 */ /* 0x000fc800000000ff */
[----:B--2---:R-:W3:Y:S02]  /*03e0*/  MUFU.RCP R0, R5 ;  /* 0x0000000500007308 */ /* 0x004ee40000001000 */
[----:B---3--:R-:W-:-:S04]  /*03f0*/  FFMA R3, R5, R0, -1 ;  /* 0xbf80000005037423 */ /* 0x008fc80000000000 */
[----:B------:R-:W-:-:S04]  /*0400*/  FADD.FTZ R3, -R3, -RZ ;  /* 0x800000ff03037221 */ /* 0x000fc80000010100 */
[----:B------:R-:W-:-:S04]  /*0410*/  FFMA R0, R0, R3, R0 ;  /* 0x0000000300007223 */ /* 0x000fc80000000000 */
[----:B------:R-:W-:Y:S01]  /*0420*/  FFMA R3, R0, 1.84467440737095516160e+19, RZ ;  /* 0x5f80000000037823 */ /* 0x000fe200000000ff */
[----:B------:R-:W-:Y:S06]  /*0430*/  BRA `(.L_x_20) ;  /* 0x0000000000887947 */ /* 0x000fec0003800000 */
.L_x_19:
[----:B------:R-:W-:-:S05]  /*0440*/  VIADD R5, R3, 0xffffff03 ;  /* 0xffffff0303057836 */ /* 0x000fca0000000000 */
[----:B------:R-:W-:-:S13]  /*0450*/  ISETP.GT.U32.AND P0, PT, R5, 0x1, PT ;  /* 0x000000010500780c */ /* 0x000fda0003f04070 */
[----:B------:R-:W-:Y:S05]  /*0460*/  @P0 BRA `(.L_x_21) ;  /* 0x0000000000780947 */ /* 0x000fea0003800000 */
[----:B------:R-:W-:Y:S01]  /*0470*/  LOP3.LUT R7, R0, 0x7fffff, RZ, 0xc0, !PT ;  /* 0x007fffff00077812 */ /* 0x000fe200078ec0ff */
[----:B------:R-:W-:Y:S02]  /*0480*/  IMAD.MOV.U32 R12, RZ, RZ, 0x3 ;  /* 0x00000003ff0c7424 */ /* 0x000fe400078e00ff */
[----:B------:R-:W-:Y:S01]  /*0490*/  VIADD R3, R3, 0xffffff04 ;  /* 0xffffff0403037836 */ /* 0x000fe20000000000 */
[----:B------:R-:W-:Y:S02]  /*04a0*/  LOP3.LUT R7, R7, 0x3f800000, RZ, 0xfc, !PT ;  /* 0x3f80000007077812 */ /* 0x000fe400078efcff */
[----:B------:R-:W-:Y:S02]  /*04b0*/  SHF.L.U32 R11, R12, R5, RZ ;  /* 0x000000050c0b7219 */ /* 0x000fe400000006ff */
[----:B------:R-:W0:Y:S02]  /*04c0*/  MUFU.RCP R8, R7 ;  /* 0x0000000700087308 */ /* 0x000e240000001000 */
[----:B0-----:R-:W-:-:S04]  /*04d0*/  FFMA R9, R7, R8, -1 ;  /* 0xbf80000007097423 */ /* 0x001fc80000000008 */
[----:B------:R-:W-:-:S04]  /*04e0*/  FADD.FTZ R9, -R9, -RZ ;  /* 0x800000ff09097221 */ /* 0x000fc80000010100 */
[CCC-:B------:R-:W-:Y:S01]  /*04f0*/  FFMA.RM R10, R8.reuse, R9.reuse, R8.reuse ;  /* 0x00000009080a7223 */ /* 0x1c0fe20000004008 */
[----:B------:R-:W-:-:S04]  /*0500*/  FFMA.RP R9, R8, R9, R8 ;  /* 0x0000000908097223 */ /* 0x000fc80000008008 */
[C---:B------:R-:W-:Y:S02]  /*0510*/  LOP3.LUT R8, R10.reuse, 0x7fffff, RZ, 0xc0, !PT ;  /* 0x007fffff0a087812 */ /* 0x040fe400078ec0ff */
[----:B------:R-:W-:Y:S02]  /*0520*/  FSETP.NEU.FTZ.AND P0, PT, R10, R9, PT ;  /* 0x000000090a00720b */ /* 0x000fe40003f1d000 */
[----:B------:R-:W-:Y:S02]  /*0530*/  LOP3.LUT R8, R8, 0x800000, RZ, 0xfc, !PT ;  /* 0x0080000008087812 */ /* 0x000fe400078efcff */
[----:B------:R-:W-:Y:S02]  /*0540*/  SEL R9, RZ, 0xffffffff, !P0 ;  /* 0xffffffffff097807 */ /* 0x000fe40004000000 */
[----:B------:R-:W-:Y:S02]  /*0550*/  LOP3.LUT R10, R11, R8, RZ, 0xc0, !PT ;  /* 0x000000080b0a7212 */ /* 0x000fe400078ec0ff */
[----:B------:R-:W-:Y:S01]  /*0560*/  SHF.R.U32.HI R3, RZ, R3, R8 ;  /* 0x00000003ff037219 */ /* 0x000fe20000011608 */
[----:B------:R-:W-:Y:S01]  /*0570*/  IMAD.MOV R9, RZ, RZ, -R9 ;  /* 0x000000ffff097224 */ /* 0x000fe200078e0a09 */
[----:B------:R-:W-:-:S04]  /*0580*/  SHF.R.U32.HI R10, RZ, R5, R10 ;  /* 0x00000005ff0a7219 */ /* 0x000fc8000001160a */
[----:B------:R-:W-:Y:S02]  /*0590*/  LOP3.LUT P1, RZ, R9, R5, R8, 0xf8, !PT ;  /* 0x0000000509ff7212 */ /* 0x000fe4000782f808 */
[C---:B------:R-:W-:Y:S02]  /*05a0*/  LOP3.LUT P0, RZ, R10.reuse, 0x1, RZ, 0xc0, !PT ;  /* 0x000000010aff7812 */ /* 0x040fe4000780c0ff */
[----:B------:R-:W-:-:S04]  /*05b0*/  LOP3.LUT P2, RZ, R10, 0x2, RZ, 0xc0, !PT ;  /* 0x000000020aff7812 */ /* 0x000fc8000784c0ff */
[----:B------:R-:W-:Y:S02]  /*05c0*/  PLOP3.LUT P0, PT, P0, P1, P2, 0xe0, 0x0 ;  /* 0x000000000000781c */ /* 0x000fe40000703c20 */
[----:B------:R-:W-:Y:S02]  /*05d0*/  LOP3.LUT P1, RZ, R0, 0x7fffff, RZ, 0xc0, !PT ;  /* 0x007fffff00ff7812 */ /* 0x000fe4000782c0ff */
[----:B------:R-:W-:-:S05]  /*05e0*/  SEL R5, RZ, 0x1, !P0 ;  /* 0x00000001ff057807 */ /* 0x000fca0004000000 */
[----:B------:R-:W-:-:S05]  /*05f0*/  IMAD.MOV R5, RZ, RZ, -R5 ;  /* 0x000000ffff057224 */ /* 0x000fca00078e0a05 */
[----:B------:R-:W-:-:S13]  /*0600*/  ISETP.GE.AND P0, PT, R5, RZ, PT ;  /* 0x000000ff0500720c */ /* 0x000fda0003f06270 */
[----:B------:R-:W-:-:S04]  /*0610*/  @!P0 VIADD R3, R3, 0x1 ;  /* 0x0000000103038836 */ /* 0x000fc80000000000 */
[----:B------:R-:W-:-:S05]  /*0620*/  @!P1 IMAD.SHL.U32 R3, R3, 0x2, RZ ;  /* 0x0000000203039824 */ /* 0x000fca00078e00ff */
[----:B------:R-:W-:Y:S01]  /*0630*/  LOP3.LUT R3, R3, 0x80000000, R0, 0xf8, !PT ;  /* 0x8000000003037812 */ /* 0x000fe200078ef800 */
[----:B------:R-:W-:Y:S06]  /*0640*/  BRA `(.L_x_20) ;  /* 0x0000000000047947 */ /* 0x000fec0003800000 */
.L_x_21:
[----:B------:R0:W1:Y:S02]  /*0650*/  MUFU.RCP R3, R0 ;  /* 0x0000000000037308 */ /* 0x0000640000001000 */
.L_x_20:
[----:B------:R-:W-:-:S04]  /*0660*/  IMAD.MOV.U32 R7, RZ, RZ, 0x0 ;  /* 0x00000000ff077424 */ /* 0x000fc800078e00ff */
[----:B0123--:R-:W-:Y:S05]  /*0670*/  RET.REL.NODEC R6 `(compute_persistence_scores) ;  /* 0xfffffff806607950 */ /* 0x00ffea0003c3ffff */
        .weak           $__internal_2_$__cuda_sm3x_div_rn_noftz_f32_slowpath
        .type           $__internal_2_$__cuda_sm3x_div_rn_noftz_f32_slowpath,@function
        .size           $__internal_2_$__cuda_sm3x_div_rn_noftz_f32_slowpath,(.L_x_47 - $__internal_2_$__cuda_sm3x_div_rn_noftz_f32_slowpath)
$__internal_2_$__cuda_sm3x_div_rn_noftz_f32_slowpath:
[--C-:B------:R-:W-:Y:S01]  /*0680*/  SHF.R.U32.HI R8, RZ, 0x17, R3.reuse ;  /* 0x00000017ff087819 */ /* 0x100fe20000011603 */
[--C-:B------:R-:W-:Y:S01]  /*0690*/  IMAD.MOV.U32 R10, RZ, RZ, R0.reuse ;  /* 0x000000ffff0a7224 */ /* 0x100fe200078e0000 */
[----:B------:R-:W-:Y:S01]  /*06a0*/  SHF.R.U32.HI R7, RZ, 0x17, R0 ;  /* 0x00000017ff077819 */ /* 0x000fe20000011600 */
[----:B------:R-:W-:Y:S01]  /*06b0*/  IMAD.MOV.U32 R11, RZ, RZ, R3 ;  /* 0x000000ffff0b7224 */ /* 0x000fe200078e0003 */
[----:B------:R-:W-:Y:S02]  /*06c0*/  LOP3.LUT R9, R8, 0xff, RZ, 0xc0, !PT ;  /* 0x000000ff08097812 */ /* 0x000fe400078ec0ff */
        /* <DEDUP_REMOVED lines=30> */
.L_x_22:
[----:B------:R-:W-:Y:S01]  /*08b0*/  LEA R0, R9, 0xc0800000, 0x17 ;  /* 0xc080000009007811 */ /* 0x000fe200078eb8ff */
[----:B------:R-:W-:-:S04]  /*08c0*/  VIADD R8, R8, 0xffffff81 ;  /* 0xffffff8108087836 */ /* 0x000fc80000000000 */
        /* <DEDUP_REMOVED lines=26> */
[CCC-:B------:R-:W-:Y:S01]  /*0a70*/  FFMA.RZ R3, R12.reuse, R10.reuse, R15.reuse ;  /* 0x0000000a0c037223 */ /* 0x1c0fe2000000c00f */
[CCC-:B------:R-:W-:Y:S01]  /*0a80*/  FFMA.RM R8, R12.reuse, R10.reuse, R15.reuse ;  /* 0x0000000a0c087223 */ /* 0x1c0fe2000000400f */
[C---:B------:R-:W-:Y:S02]  /*0a90*/  ISETP.NE.AND P2, PT, R9.reuse, RZ, PT ;  /* 0x000000ff0900720c */ /* 0x040fe40003f45270 */
[----:B------:R-:W-:Y:S02]  /*0aa0*/  ISETP.NE.AND P1, PT, R9, RZ, PT ;  /* 0x000000ff0900720c */ /* 0x000fe40003f25270 */
[----:B------:R-:W-:Y:S01]  /*0ab0*/  LOP3.LUT R7, R3, 0x7fffff, RZ, 0xc0, !PT ;  /* 0x007fffff03077812 */ /* 0x000fe200078ec0ff */
[----:B------:R-:W-:Y:S01]  /*0ac0*/  FFMA.RP R3, R12, R10, R15 ;  /* 0x0000000a0c037223 */ /* 0x000fe2000000800f */
[----:B------:R-:W-:Y:S02]  /*0ad0*/  VIADD R10, R9, 0x20 ;  /* 0x00000020090a7836 */ /* 0x000fe40000000000 */
[----:B------:R-:W-:Y:S01]  /*0ae0*/  LOP3.LUT R7, R7, 0x800000, RZ, 0xfc, !PT ;  /* 0x0080000007077812 */ /* 0x000fe200078efcff */
[----:B------:R-:W-:Y:S01]  /*0af0*/  IMAD.MOV R9, RZ, RZ, -R9 ;  /* 0x000000ffff097224 */ /* 0x000fe200078e0a09 */
[----:B------:R-:W-:-:S02]  /*0b00*/  FSETP.NEU.FTZ.AND P0, PT, R3, R8, PT ;  /* 0x000000080300720b */ /* 0x000fc40003f1d000 */
[----:B------:R-:W-:Y:S02]  /*0b10*/  SHF.L.U32 R10, R7, R10, RZ ;  /* 0x0000000a070a7219 */ /* 0x000fe400000006ff */
[----:B------:R-:W-:Y:S02]  /*0b20*/  SEL R8, R9, RZ, P2 ;  /* 0x000000ff09087207 */ /* 0x000fe40001000000 */
[----:B------:R-:W-:Y:S02]  /*0b30*/  ISETP.NE.AND P1, PT, R10, RZ, P1 ;  /* 0x000000ff0a00720c */ /* 0x000fe40000f25270 */
[----:B------:R-:W-:Y:S02]  /*0b40*/  SHF.R.U32.HI R8, RZ, R8, R7 ;  /* 0x00000008ff087219 */ /* 0x000fe40000011607 */
[----:B------:R-:W-:Y:S02]  /*0b50*/  PLOP3.LUT P0, PT, P0, P1, PT, 0xf8, 0x8f ;  /* 0x00000000008f781c */ /* 0x000fe40000703f70 */
[----:B------:R-:W-:-:S02]  /*0b60*/  SHF.R.U32.HI R10, RZ, 0x1, R8 ;  /* 0x00000001ff0a7819 */ /* 0x000fc40000011608 */
[----:B------:R-:W-:-:S04]  /*0b70*/  SEL R3, RZ, 0x1, !P0 ;  /* 0x00000001ff037807 */ /* 0x000fc80004000000 */
[----:B------:R-:W-:-:S04]  /*0b80*/  LOP3.LUT R3, R3, 0x1, R10, 0xf8, !PT ;  /* 0x0000000103037812 */ /* 0x000fc800078ef80a */
[----:B------:R-:W-:-:S05]  /*0b90*/  LOP3.LUT R3, R3, R8, RZ, 0xc0, !PT ;  /* 0x0000000803037212 */ /* 0x000fca00078ec0ff */
[----:B------:R-:W-:-:S05]  /*0ba0*/  IMAD.IADD R3, R10, 0x1, R3 ;  /* 0x000000010a037824 */ /* 0x000fca00078e0203 */
[----:B------:R-:W-:Y:S01]  /*0bb0*/  LOP3.LUT R0, R3, R0, RZ, 0xfc, !PT ;  /* 0x0000000003007212 */ /* 0x000fe200078efcff */
[----:B------:R-:W-:Y:S06]  /*0bc0*/  BRA `(.L_x_29) ;  /* 0x0000000000347947 */ /* 0x000fec0003800000 */
.L_x_28:
[----:B------:R-:W-:-:S04]  /*0bd0*/  LOP3.LUT R0, R0, 0x80000000, RZ, 0xc0, !PT ;  /* 0x8000000000007812 */ /* 0x000fc800078ec0ff */
[----:B------:R-:W-:Y:S01]  /*0be0*/  LOP3.LUT R0, R0, 0x7f800000, RZ, 0xfc, !PT ;  /* 0x7f80000000007812 */ /* 0x000fe200078efcff */
[----:B------:R-:W-:Y:S06]  /*0bf0*/  BRA `(.L_x_29) ;  /* 0x0000000000287947 */ /* 0x000fec0003800000 */
.L_x_27:
[----:B------:R-:W-:Y:S01]  /*0c00*/  IMAD R0, R8, 0x800000, R0 ;  /* 0x0080000008007824 */ /* 0x000fe200078e0200 */
[----:B------:R-:W-:Y:S06]  /*0c10*/  BRA `(.L_x_29) ;  /* 0x0000000000207947 */ /* 0x000fec0003800000 */
.L_x_26:
[----:B------:R-:W-:-:S04]  /*0c20*/  LOP3.LUT R0, R11, 0x80000000, R10, 0x48, !PT ;  /* 0x800000000b007812 */ /* 0x000fc800078e480a */
[----:B------:R-:W-:Y:S01]  /*0c30*/  LOP3.LUT R0, R0, 0x7f800000, RZ, 0xfc, !PT ;  /* 0x7f80000000007812 */ /* 0x000fe200078efcff */
[----:B------:R-:W-:Y:S06]  /*0c40*/  BRA `(.L_x_29) ;  /* 0x0000000000147947 */ /* 0x000fec0003800000 */
.L_x_25:
[----:B------:R-:W-:Y:S01]  /*0c50*/  LOP3.LUT R0, R11, 0x80000000, R10, 0x48, !PT ;  /* 0x800000000b007812 */ /* 0x000fe200078e480a */
[----:B------:R-:W-:Y:S06]  /*0c60*/  BRA `(.L_x_29) ;  /* 0x00000000000c7947 */ /* 0x000fec0003800000 */
.L_x_24:
[----:B------:R-:W0:Y:S01]  /*0c70*/  MUFU.RSQ R0, -QNAN ;  /* 0xffc0000000007908 */ /* 0x000e220000001400 */
[----:B------:R-:W-:Y:S05]  /*0c80*/  BRA `(.L_x_29) ;  /* 0x0000000000047947 */ /* 0x000fea0003800000 */
.L_x_23:
[----:B------:R-:W-:-:S07]  /*0c90*/  FADD.FTZ R0, R0, R3 ;  /* 0x0000000300007221 */ /* 0x000fce0000010000 */
.L_x_29:
[----:B------:R-:W-:-:S04]  /*0ca0*/  IMAD.MOV.U32 R7, RZ, RZ, 0x0 ;  /* 0x00000000ff077424 */ /* 0x000fc800078e00ff */
[----:B0-----:R-:W-:Y:S05]  /*0cb0*/  RET.REL.NODEC R6 `(compute_persistence_scores) ;  /* 0xfffffff006d07950 */ /* 0x001fea0003c3ffff */
.L_x_30:
        /* <DEDUP_REMOVED lines=12> */
.L_x_47:


//--------------------- .text.compute_degrees     --------------------------
	.section	.text.compute_degrees,"ax",@progbits
	.align	128
        .global         compute_degrees
        .type           compute_degrees,@function
        .size           compute_degrees,(.L_x_50 - compute_degrees)
        .other          compute_degrees,@"STO_CUDA_ENTRY STV_DEFAULT"
compute_degrees:
.text.compute_degrees:
        /* <DEDUP_REMOVED lines=9> */
[----:B------:R-:W1:Y:S07]  /*0090*/  LDCU.64 UR4, c[0x0][0x358] ;  /* 0x00006b00ff0477ac */ /* 0x000e6e0008000a00 */
[----:B------:R-:W2:Y:S08]  /*00a0*/  LDC.64 R4, c[0x0][0x388] ;  /* 0x0000e200ff047b82 */ /* 0x000eb00000000a00 */
[----:B------:R-:W3:Y:S01]  /*00b0*/  LDC.64 R8, c[0x0][0x390] ;  /* 0x0000e400ff087b82 */ /* 0x000ee20000000a00 */
[----:B0-----:R-:W-:-:S06]  /*00c0*/  IMAD.WIDE R2, R7, 0x4, R2 ;  /* 0x0000000407027825 */ /* 0x001fcc00078e0202 */
[----:B-1----:R-:W3:Y:S01]  /*00d0*/  LDG.E R3, desc[UR4][R2.64] ;  /* 0x0000000402037981 */ /* 0x002ee2000c1e1900 */
[----:B--2---:R-:W-:-:S06]  /*00e0*/  IMAD.WIDE R4, R7, 0x4, R4 ;  /* 0x0000000407047825 */ /* 0x004fcc00078e0204 */
[----:B------:R-:W2:Y:S01]  /*00f0*/  LDG.E R5, desc[UR4][R4.64] ;  /* 0x0000000404057981 */ /* 0x000ea2000c1e1900 */
[----:B------:R-:W-:Y:S02]  /*0100*/  HFMA2 R11, -RZ, RZ, 0, 5.9604644775390625e-08 ;  /* 0x00000001ff0b7431 */ /* 0x000fe400000001ff */
[----:B---3--:R-:W-:-:S05]  /*0110*/  IMAD.WIDE R6, R3, 0x4, R8 ;  /* 0x0000000403067825 */ /* 0x008fca00078e0208 */
[----:B------:R-:W-:Y:S01]  /*0120*/  REDG.E.ADD.STRONG.GPU desc[UR4][R6.64], R11 ;  /* 0x0000000b0600798e */ /* 0x000fe2000c12e104 */
[----:B--2---:R-:W-:-:S05]  /*0130*/  IMAD.WIDE R8, R5, 0x4, R8 ;  /* 0x0000000405087825 */ /* 0x004fca00078e0208 */
[----:B------:R-:W-:Y:S01]  /*0140*/  REDG.E.ADD.STRONG.GPU desc[UR4][R8.64], R11 ;  /* 0x0000000b0800798e */ /* 0x000fe2000c12e104 */
[----:B------:R-:W-:Y:S05]  /*0150*/  EXIT ;  /* 0x000000000000794d */ /* 0x000fea0003800000 */
.L_x_31:
        /* <DEDUP_REMOVED lines=10> */
.L_x_50:


//--------------------- .text.count_components    --------------------------
	.section	.text.count_components,"ax",@progbits
	.align	128
        .global         count_components
        .type           count_components,@function
        .size           count_components,(.L_x_51 - count_components)
        .other          count_components,@"STO_CUDA_ENTRY STV_DEFAULT"
count_components:
.text.count_components:
        /* <DEDUP_REMOVED lines=10> */
[----:B0-----:R-:W-:-:S06]  /*00a0*/  IMAD.WIDE R2, R5, 0x4, R2 ;  /* 0x0000000405027825 */ /* 0x001fcc00078e0202 */
[----:B-1----:R-:W2:Y:S02]  /*00b0*/  LDG.E R2, desc[UR4][R2.64] ;  /* 0x0000000402027981 */ /* 0x002ea4000c1e1900 */
[----:B--2---:R-:W-:-:S13]  /*00c0*/  ISETP.NE.AND P0, PT, R2, R5, PT ;  /* 0x000000050200720c */ /* 0x004fda0003f05270 */
[----:B------:R-:W-:Y:S05]  /*00d0*/  @P0 EXIT ;  /* 0x000000000000094d */ /* 0x000fea0003800000 */
[----:B------:R-:W0:Y:S01]  /*00e0*/  S2R R0, SR_LANEID ;  /* 0x0000000000007919 */ /* 0x000e220000000000 */
[----:B------:R-:W1:Y:S01]  /*00f0*/  LDC.64 R2, c[0x0][0x388] ;  /* 0x0000e200ff027b82 */ /* 0x000e620000000a00 */
[----:B------:R-:W-:Y:S02]  /*0100*/  VOTEU.ANY UR6, UPT, PT ;  /* 0x0000000000067886 */ /* 0x000fe400038e0100 */
[----:B------:R-:W-:Y:S02]  /*0110*/  UFLO.U32 UR7, UR6 ;  /* 0x00000006000772bd */ /* 0x000fe400080e0000 */
[----:B------:R-:W1:Y:S04]  /*0120*/  POPC R5, UR6 ;  /* 0x0000000600057d09 */ /* 0x000e680008000000 */
[----:B0-----:R-:W-:-:S13]  /*0130*/  ISETP.EQ.U32.AND P0, PT, R0, UR7, PT ;  /* 0x0000000700007c0c */ /* 0x001fda000bf02070 */
[----:B-1----:R-:W-:Y:S01]  /*0140*/  @P0 REDG.E.ADD.STRONG.GPU desc[UR4][R2.64], R5 ;  /* 0x000000050200098e */ /* 0x002fe2000c12e104 */
[----:B------:R-:W-:Y:S05]  /*0150*/  EXIT ;  /* 0x000000000000794d */ /* 0x000fea0003800000 */
.L_x_32:
        /* <DEDUP_REMOVED lines=10> */
.L_x_51:


//--------------------- .text.union_find_link     --------------------------
	.section	.text.union_find_link,"ax",@progbits
	.align	128
        .global         union_find_link
        .type           union_find_link,@function
        .size           union_find_link,(.L_x_52 - union_find_link)
        .other          union_find_link,@"STO_CUDA_ENTRY STV_DEFAULT"
union_find_link:
.text.union_find_link:
        /* <DEDUP_REMOVED lines=12> */
[----:B0-----:R-:W-:-:S05]  /*00c0*/  IMAD.WIDE R8, R7, 0x4, R8 ;  /* 0x0000000407087825 */ /* 0x001fca00078e0208 */
[----:B-1----:R-:W2:Y:S01]  /*00d0*/  LDG.E R3, desc[UR4][R8.64] ;  /* 0x0000000408037981 */ /* 0x002ea2000c1e1900 */
[----:B---3--:R-:W-:-:S06]  /*00e0*/  IMAD.WIDE R10, R7, 0x4, R10 ;  /* 0x00000004070a7825 */ /* 0x008fcc00078e020a */
[----:B------:R-:W3:Y:S01]  /*00f0*/  LDG.E R10, desc[UR4][R10.64] ;  /* 0x000000040a0a7981 */ /* 0x000ee2000c1e1900 */
[----:B--2---:R-:W-:-:S06]  /*0100*/  IMAD.WIDE R12, R3, 0x4, R4 ;  /* 0x00000004030c7825 */ /* 0x004fcc00078e0204 */
[----:B------:R-:W2:Y:S01]  /*0110*/  LDG.E R12, desc[UR4][R12.64] ;  /* 0x000000040c0c7981 */ /* 0x000ea2000c1e1900 */
[----:B------:R-:W-:Y:S01]  /*0120*/  BSSY.RECONVERGENT B0, `(.L_x_33) ;  /* 0x0000011000007945 */ /* 0x000fe20003800200 */
[--C-:B------:R-:W-:Y:S01]  /*0130*/  SHF.R.S32.HI R7, RZ, 0x1f, R3.reuse ;  /* 0x0000001fff077819 */ /* 0x100fe20000011403 */
[----:B------:R-:W-:Y:S01]  /*0140*/  IMAD.MOV.U32 R6, RZ, RZ, R3 ;  /* 0x000000ffff067224 */ /* 0x000fe200078e0003 */
[--C-:B---3--:R-:W-:Y:S01]  /*0150*/  SHF.R.S32.HI R15, RZ, 0x1f, R10.reuse ;  /* 0x0000001fff0f7819 */ /* 0x108fe2000001140a */
[----:B------:R-:W-:Y:S01]  /*0160*/  IMAD.MOV.U32 R2, RZ, RZ, R10 ;  /* 0x000000ffff027224 */ /* 0x000fe200078e000a */
[----:B--2---:R-:W-:-:S13]  /*0170*/  ISETP.NE.AND P0, PT, R12, R3, PT ;  /* 0x000000030c00720c */ /* 0x004fda0003f05270 */
[----:B------:R-:W-:Y:S05]  /*0180*/  @!P0 BRA `(.L_x_34) ;  /* 0x0000000000288947 */ /* 0x000fea0003800000 */
[----:B------:R-:W-:Y:S01]  /*0190*/  BSSY.RECONVERGENT B1, `(.L_x_35) ;  /* 0x0000007000017945 */ /* 0x000fe20003800200 */
.L_x_36:
[----:B------:R-:W-:-:S06]  /*01a0*/  IMAD.WIDE R6, R12, 0x4, R4 ;  /* 0x000000040c067825 */ /* 0x000fcc00078e0204 */
[----:B------:R-:W2:Y:S01]  /*01b0*/  LDG.E R7, desc[UR4][R6.64] ;  /* 0x0000000406077981 */ /* 0x000ea2000c1e1900 */
[----:B------:R-:W-:Y:S01]  /*01c0*/  IMAD.MOV.U32 R3, RZ, RZ, R12 ;  /* 0x000000ffff037224 */ /* 0x000fe200078e000c */
[----:B--2---:R-:W-:Y:S01]  /*01d0*/  ISETP.NE.AND P0, PT, R7, R12, PT ;  /* 0x0000000c0700720c */ /* 0x004fe20003f05270 */
[----:B------:R-:W-:-:S12]  /*01e0*/  IMAD.MOV.U32 R12, RZ, RZ, R7 ;  /* 0x000000ffff0c7224 */ /* 0x000fd800078e0007 */
[----:B------:R-:W-:Y:S05]  /*01f0*/  @P0 BRA `(.L_x_36) ;  /* 0xfffffffc00e80947 */ /* 0x000fea000383ffff */
[----:B------:R-:W-:Y:S05]  /*0200*/  BSYNC.RECONVERGENT B1 ;  /* 0x0000000000017941 */ /* 0x000fea0003800200 */
.L_x_35:
[--C-:B------:R-:W-:Y:S01]  /*0210*/  SHF.R.S32.HI R7, RZ, 0x1f, R3.reuse ;  /* 0x0000001fff077819 */ /* 0x100fe20000011403 */
[----:B------:R-:W-:-:S07]  /*0220*/  IMAD.MOV.U32 R6, RZ, RZ, R3 ;  /* 0x000000ffff067224 */ /* 0x000fce00078e0003 */
.L_x_34:
[----:B------:R-:W-:Y:S05]  /*0230*/  BSYNC.RECONVERGENT B0 ;  /* 0x0000000000007941 */ /* 0x000fea0003800200 */
.L_x_33:
[----:B------:R-:W0:Y:S02]  /*0240*/  LDCU.64 UR6, c[0x0][0x380] ;  /* 0x00007000ff0677ac */ /* 0x000e240008000a00 */
[----:B0-----:R-:W-:-:S04]  /*0250*/  LEA R8, P0, R10, UR6, 0x2 ;  /* 0x000000060a087c11 */ /* 0x001fc8000f8010ff */
[----:B------:R-:W-:-:S06]  /*0260*/  LEA.HI.X R9, R10, UR7, R15, 0x2, P0 ;  /* 0x000000070a097c11 */ /* 0x000fcc00080f140f */
[----:B------:R-:W2:Y:S01]  /*0270*/  LDG.E R9, desc[UR4][R8.64] ;  /* 0x0000000408097981 */ /* 0x000ea2000c1e1900 */
[----:B------:R-:W-:Y:S01]  /*0280*/  BSSY.RECONVERGENT B0, `(.L_x_37) ;  /* 0x000000e000007945 */ /* 0x000fe20003800200 */
[----:B--2---:R-:W-:-:S13]  /*0290*/  ISETP.NE.AND P0, PT, R9, R2, PT ;  /* 0x000000020900720c */ /* 0x004fda0003f05270 */
[----:B------:R-:W-:Y:S05]  /*02a0*/  @!P0 BRA `(.L_x_38) ;  /* 0x00000000002c8947 */ /* 0x000fea0003800000 */
[----:B------:R-:W-:Y:S01]  /*02b0*/  BSSY.RECONVERGENT B1, `(.L_x_39) ;  /* 0x0000008000017945 */ /* 0x000fe20003800200 */
[----:B------:R-:W-:-:S07]  /*02c0*/  IMAD.MOV.U32 R11, RZ, RZ, R9 ;  /* 0x000000ffff0b7224 */ /* 0x000fce00078e0009 */
.L_x_40:
[----:B------:R-:W-:-:S06]  /*02d0*/  IMAD.WIDE R8, R11, 0x4, R4 ;  /* 0x000000040b087825 */ /* 0x000fcc00078e0204 */
[----:B------:R-:W2:Y:S01]  /*02e0*/  LDG.E R8, desc[UR4][R8.64] ;  /* 0x0000000408087981 */ /* 0x000ea2000c1e1900 */
[----:B------:R-:W-:Y:S01]  /*02f0*/  IMAD.MOV.U32 R2, RZ, RZ, R11 ;  /* 0x000000ffff027224 */ /* 0x000fe200078e000b */
[----:B--2---:R-:W-:Y:S01]  /*0300*/  ISETP.NE.AND P0, PT, R8, R11, PT ;  /* 0x0000000b0800720c */ /* 0x004fe20003f05270 */
[----:B------:R-:W-:-:S12]  /*0310*/  IMAD.MOV.U32 R11, RZ, RZ, R8 ;  /* 0x000000ffff0b7224 */ /* 0x000fd800078e0008 */
[----:B------:R-:W-:Y:S05]  /*0320*/  @P0 BRA `(.L_x_40) ;  /* 0xfffffffc00e80947 */ /* 0x000fea000383ffff */
[----:B------:R-:W-:Y:S05]  /*0330*/  BSYNC.RECONVERGENT B1 ;  /* 0x0000000000017941 */ /* 0x000fea0003800200 */
.L_x_39:
[--C-:B------:R-:W-:Y:S01]  /*0340*/  SHF.R.S32.HI R15, RZ, 0x1f, R2.reuse ;  /* 0x0000001fff0f7819 */ /* 0x100fe20000011402 */
[----:B------:R-:W-:-:S07]  /*0350*/  IMAD.MOV.U32 R10, RZ, RZ, R2 ;  /* 0x000000ffff0a7224 */ /* 0x000fce00078e0002 */
.L_x_38:
[----:B------:R-:W-:Y:S05]  /*0360*/  BSYNC.RECONVERGENT B0 ;  /* 0x0000000000007941 */ /* 0x000fea0003800200 */
.L_x_37:
[----:B------:R-:W-:Y:S02]  /*0370*/  ISETP.NE.AND P0, PT, R3, R2, PT ;  /* 0x000000020300720c */ /* 0x000fe40003f05270 */
[----:B------:R-:W-:-:S04]  /*0380*/  LEA R4, P1, R10, UR6, 0x2 ;  /* 0x000000060a047c11 */ /* 0x000fc8000f8210ff */
[----:B------:R-:W-:-:S07]  /*0390*/  LEA.HI.X R5, R10, UR7, R15, 0x2, P1 ;  /* 0x000000070a057c11 */ /* 0x000fce00088f140f */
[----:B------:R-:W-:Y:S05]  /*03a0*/  @!P0 EXIT ;  /* 0x000000000000894d */ /* 0x000fea0003800000 */
[----:B------:R-:W-:-:S13]  /*03b0*/  ISETP.GE.AND P0, PT, R3, R2, PT ;  /* 0x000000020300720c */ /* 0x000fda0003f06270 */
[----:B------:R-:W-:Y:S05]  /*03c0*/  @P0 BRA `(.L_x_41) ;  /* 0x0000000000080947 */ /* 0x000fea0003800000 */
[----:B------:R-:W-:Y:S01]  /*03d0*/  ATOMG.E.CAS.STRONG.GPU PT, RZ, [R4], R2, R3 ;  /* 0x0000000204ff73a9 */ /* 0x000fe200001ee103 */
[----:B------:R-:W-:Y:S05]  /*03e0*/  EXIT ;  /* 0x000000000000794d */ /* 0x000fea0003800000 */
.L_x_41:
[C---:B------:R-:W-:Y:S01]  /*03f0*/  LEA R4, P0, R6.reuse, UR6, 0x2 ;  /* 0x0000000606047c11 */ /* 0x040fe2000f8010ff */
[----:B------:R-:W-:Y:S02]  /*0400*/  IMAD.MOV.U32 R8, RZ, RZ, R3 ;  /* 0x000000ffff087224 */ /* 0x000fe400078e0003 */
[----:B------:R-:W-:Y:S01]  /*0410*/  IMAD.MOV.U32 R9, RZ, RZ, R2 ;  /* 0x000000ffff097224 */ /* 0x000fe200078e0002 */
[----:B------:R-:W-:-:S05]  /*0420*/  LEA.HI.X R5, R6, UR7, R7, 0x2, P0 ;  /* 0x0000000706057c11 */ /* 0x000fca00080f1407 */
[----:B------:R-:W-:Y:S01]  /*0430*/  ATOMG.E.CAS.STRONG.GPU PT, RZ, [R4], R8, R9 ;  /* 0x0000000804ff73a9 */ /* 0x000fe200001ee109 */
[----:B------:R-:W-:Y:S05]  /*0440*/  EXIT ;  /* 0x000000000000794d */ /* 0x000fea0003800000 */
.L_x_42:
        /* <DEDUP_REMOVED lines=11> */
.L_x_52:


//--------------------- .text.union_find_compress --------------------------
	.section	.text.union_find_compress,"ax",@progbits
	.align	128
        .global         union_find_compress
        .type           union_find_compress,@function
        .size           union_find_compress,(.L_x_53 - union_find_compress)
        .other          union_find_compress,@"STO_CUDA_ENTRY STV_DEFAULT"
union_find_compress:
.text.union_find_compress:
        /* <DEDUP_REMOVED lines=10> */
[----:B0-----:R-:W-:-:S05]  /*00a0*/  IMAD.WIDE R2, R7, 0x4, R4 ;  /* 0x0000000407027825 */ /* 0x001fca00078e0204 */
[----:B-1----:R-:W2:Y:S02]  /*00b0*/  LDG.E R0, desc[UR4][R2.64] ;  /* 0x0000000402007981 */ /* 0x002ea4000c1e1900 */
[----:B--2---:R-:W-:-:S13]  /*00c0*/  ISETP.NE.AND P0, PT, R0, R7, PT ;  /* 0x000000070000720c */ /* 0x004fda0003f05270 */
[----:B------:R-:W-:Y:S05]  /*00d0*/  @!P0 EXIT ;  /* 0x000000000000894d */ /* 0x000fea0003800000 */
[----:B------:R-:W-:-:S06]  /*00e0*/  IMAD.WIDE R4, R0, 0x4, R4 ;  /* 0x0000000400047825 */ /* 0x000fcc00078e0204 */
[----:B------:R-:W2:Y:S02]  /*00f0*/  LDG.E R5, desc[UR4][R4.64] ;  /* 0x0000000404057981 */ /* 0x000ea4000c1e1900 */
[----:B--2---:R-:W-:-:S13]  /*0100*/  ISETP.NE.AND P0, PT, R5, R0, PT ;  /* 0x000000000500720c */ /* 0x004fda0003f05270 */
[----:B------:R-:W-:Y:S05]  /*0110*/  @!P0 EXIT ;  /* 0x000000000000894d */ /* 0x000fea0003800000 */
[----:B------:R-:W-:Y:S01]  /*0120*/  STG.E desc[UR4][R2.64], R5 ;  /* 0x0000000502007986 */ /* 0x000fe2000c101904 */
[----:B------:R-:W-:Y:S05]  /*0130*/  EXIT ;  /* 0x000000000000794d */ /* 0x000fea0003800000 */
.L_x_43:
        /* <DEDUP_REMOVED lines=12> */
.L_x_53:


//--------------------- .text.union_find_init     --------------------------
	.section	.text.union_find_init,"ax",@progbits
	.align	128
        .global         union_find_init
        .type           union_find_init,@function
        .size           union_find_init,(.L_x_54 - union_find_init)
        .other          union_find_init,@"STO_CUDA_ENTRY STV_DEFAULT"
union_find_init:
.text.union_find_init:
        /* <DEDUP_REMOVED lines=11> */
[----:B-1----:R-:W-:Y:S01]  /*00b0*/  STG.E desc[UR4][R2.64], R5 ;  /* 0x0000000502007986 */ /* 0x002fe2000c101904 */
[----:B------:R-:W-:Y:S05]  /*00c0*/  EXIT ;  /* 0x000000000000794d */ /* 0x000fea0003800000 */
.L_x_44:
        /* <DEDUP_REMOVED lines=11> */
.L_x_54:


//--------------------- .nv.global.init           --------------------------
	.section	.nv.global.init,"aw",@progbits
	.align	8
	.align		8
.nv.global.init:
	.type		tda_kernel_version,@object
	.size		tda_kernel_version,(tda_kernel_arch - tda_kernel_version)
tda_kernel_version:
        /*0000*/ 	.dword	fun@R_CUDA_G64($str)
	.align		8
	.type		tda_kernel_arch,@object
	.size		tda_kernel_arch,(tda_kernel_author - tda_kernel_arch)
tda_kernel_arch:
        /*0008*/ 	.dword	fun@R_CUDA_G64($str$2)
	.align		8
	.type		tda_kernel_author,@object
	.size		tda_kernel_author,($str - tda_kernel_author)
tda_kernel_author:
        /*0010*/ 	.dword	fun@R_CUDA_G64($str$1)
	.type		$str,@object
	.size		$str,($str$2 - $str)
$str:
        /*0018*/ 	.byte	0x31, 0x2e, 0x30, 0x2e, 0x30, 0x00
	.type		$str$2,@object
	.size		$str$2,($str$1 - $str$2)
$str$2:
        /*001e*/ 	.byte	0x73, 0x6d, 0x5f, 0x38, 0x36, 0x00
	.type		$str$1,@object
	.size		$str$1,(.L_2 - $str$1)
$str$1:
        /*0024*/ 	.byte	0x50, 0x52, 0x49, 0x53, 0x4d, 0x20, 0x47, 0x50, 0x55, 0x20, 0x53, 0x70, 0x65, 0x63, 0x69, 0x61
        /*0034*/ 	.byte	0x6c, 0x69, 0x73, 0x74, 0x00
.L_2:


//--------------------- .nv.shared.reserved.0     --------------------------
	.section	.nv.shared.reserved.0,"aw",@nobits
	.weak		__nv_reservedSMEM_offset_0_alias
	.size		__nv_reservedSMEM_offset_0_alias, 0, 64
	.other		__nv_reservedSMEM_offset_0_alias,@"STO_CUDA_RESERVED_SHARED STV_DEFAULT"
__nv_reservedSMEM_offset_0_alias:
	.zero		0
	.zero		64


//--------------------- .nv.constant0.compute_topological_importance --------------------------
	.section	.nv.constant0.compute_topological_importance,"a",@progbits
	.sectionflags	@""
	.align	4
.nv.constant0.compute_topological_importance:
	.zero		940


//--------------------- .nv.constant0.compute_persistence_scores --------------------------
	.section	.nv.constant0.compute_persistence_scores,"a",@progbits
	.sectionflags	@""
	.align	4
.nv.constant0.compute_persistence_scores:
	.zero		932


//--------------------- .nv.constant0.compute_degrees --------------------------
	.section	.nv.constant0.compute_degrees,"a",@progbits
	.sectionflags	@""
	.align	4
.nv.constant0.compute_degrees:
	.zero		924


//--------------------- .nv.constant0.count_components --------------------------
	.section	.nv.constant0.count_components,"a",@progbits
	.sectionflags	@""
	.align	4
.nv.constant0.count_components:
	.zero		916


//--------------------- .nv.constant0.union_find_link --------------------------
	.section	.nv.constant0.union_find_link,"a",@progbits
	.sectionflags	@""
	.align	4
.nv.constant0.union_find_link:
	.zero		924


//--------------------- .nv.constant0.union_find_compress --------------------------
	.section	.nv.constant0.union_find_compress,"a",@progbits
	.sectionflags	@""
	.align	4
.nv.constant0.union_find_compress:
	.zero		908


//--------------------- .nv.constant0.union_find_init --------------------------
	.section	.nv.constant0.union_find_init,"a",@progbits
	.sectionflags	@""
	.align	4
.nv.constant0.union_find_init:
	.zero		908


//--------------------- SYMBOLS --------------------------

	.type		.nv.reservedSmem.offset0,@object
	.size		.nv.reservedSmem.offset0,0x4
